def attn_fwd(
    Q,
    K,
    V,
    Out,
    Lse,
    sm_scale,
    stride_qz,
    stride_qh,
    stride_qm,
    stride_qk,
    stride_kz,
    stride_kh,
    stride_kn,
    stride_kk,
    stride_vz,
    stride_vh,
    stride_vn,
    stride_vk,
    stride_oz,
    stride_oh,
    stride_om,
    stride_ok,
    seqlen_q,
    seqlen_k,
    BLOCK_M: tl.constexpr,
    BLOCK_N: tl.constexpr,
    HEAD_DIM: tl.constexpr,
    CAUSAL: tl.constexpr,
):
    start_m = tl.program_id(0)
    off_hz = tl.program_id(1)
    q_off = off_hz * stride_qh
    k_off = off_hz * stride_kh
    v_off = off_hz * stride_vh
    offs_m = start_m * BLOCK_M + tl.arange(0, BLOCK_M)
    offs_d = tl.arange(0, HEAD_DIM)
    offs_n = tl.arange(0, BLOCK_N)
    q_ptrs = Q + q_off + offs_m[:, None] * stride_qm + offs_d[None, :] * stride_qk
    k_ptrs = K + k_off + offs_d[:, None] * stride_kk + offs_n[None, :] * stride_kn
    v_ptrs = V + v_off + offs_n[:, None] * stride_vn + offs_d[None, :] * stride_vk
    m_i = tl.full([BLOCK_M], float("-inf"), dtype=tl.float32)
    l_i = tl.zeros([BLOCK_M], dtype=tl.float32) + 1.0
    acc = tl.zeros([BLOCK_M, HEAD_DIM], dtype=tl.float32)
    q = tl.load(q_ptrs)
    acc, l_i, m_i = _attn_fwd_inner(
        acc,
        l_i,
        m_i,
        q,
        k_ptrs,
        v_ptrs,
        sm_scale,
        stride_kn,
        stride_vn,
        start_m,
        seqlen_k,
        BLOCK_M,
        BLOCK_N,
        HEAD_DIM,
        CAUSAL,
    )
    acc = acc / l_i[:, None]
    lse = m_i + tl.math.log2(l_i) / 1.4426950408889634
    o_ptrs = (
        Out
        + off_hz * stride_oh
        + offs_m[:, None] * stride_om
        + offs_d[None, :] * stride_ok
    )
    tl.store(o_ptrs, acc.to(Out.dtype.element_ty))
    tl.store(Lse + off_hz * seqlen_q + offs_m, lse)

# config = {"BLOCK_M": 128, "BLOCK_N": 128, "HEAD_DIM": 64, "arch": "sm_90", "causal": true, "dtype": "fp8e4m3", "num_stages": 2, "num_warps": 8}
# arch = sm_90


// ===== COMPILED SASS (sm_90a) =====

	.target	sm_90a

	.elftype	@"ET_EXEC"


//--------------------- .note.nv.tkinfo           --------------------------
	.section	.note.nv.tkinfo,"",@"SHT_NOTE"
	.sectionflags	@"SHF_NOTE_NV_TKINFO"
	.tkinfo
        /*0018*/ 	.word	0x00000002
        /*0030*/ 	.string	""
        /*0030*/ 	.string	"ptxas"
        /*0030*/ 	.string	"Cuda compilation tools, release 13.0, V13.0.88"
        /*0030*/ 	.string	"Build cuda_13.0.r13.0/compiler.36424714_0"
        /*0030*/ 	.string	"-v  -suppress-debug-info  -lineinfo  -arch sm_90a "



//--------------------- .note.nv.cuinfo           --------------------------
	.section	.note.nv.cuinfo,"",@"SHT_NOTE"
	.sectionflags	@"SHF_NOTE_NV_CUINFO"
        /*0018*/ 	.short	0x0002
        /*001a*/ 	.short	0x005a
        /*001c*/ 	.short	0x0082
	.zero		2


//--------------------- .nv.info                  --------------------------
	.section	.nv.info,"",@"SHT_CUDA_INFO"
	.align	4


	//----- nvinfo : EIATTR_REGCOUNT
	.align		4
        /*0000*/ 	.byte	0x04, 0x2f
        /*0002*/ 	.short	(.L_2 - .L_1)
	.align		4
.L_1:
        /*0004*/ 	.word	index@(attn_fwd)
        /*0008*/ 	.word	0x000000ff


	//----- nvinfo : EIATTR_FRAME_SIZE
	.align		4
.L_2:
        /*000c*/ 	.byte	0x04, 0x11
        /*000e*/ 	.short	(.L_4 - .L_3)
	.align		4
.L_3:
        /*0010*/ 	.word	index@(attn_fwd)
        /*0014*/ 	.word	0x00000058


	//----- nvinfo : EIATTR_MIN_STACK_SIZE
	.align		4
.L_4:
        /*0018*/ 	.byte	0x04, 0x12
        /*001a*/ 	.short	(.L_6 - .L_5)
	.align		4
.L_5:
        /*001c*/ 	.word	index@(attn_fwd)
        /*0020*/ 	.word	0x00000058
.L_6:


//--------------------- .nv.compat                --------------------------
	.section	.nv.compat,"",@"SHT_CUDA_COMPAT_INFO"
	.align	4
        /*0000*/ 	.byte	0x02, 0x09, 0x01, 0x00, 0x02, 0x02, 0x04, 0x00, 0x02, 0x05, 0x05, 0x00, 0x03, 0x07, 0x01, 0x01
        /*0010*/ 	.byte	0x02, 0x03, 0x00, 0x00, 0x02, 0x06, 0x01, 0x00, 0x04, 0x0b, 0x08, 0x00, 0x00, 0x00, 0x00, 0x00
        /*0020*/ 	.byte	0x00, 0x00, 0x00, 0x00


//--------------------- .nv.info.attn_fwd         --------------------------
	.section	.nv.info.attn_fwd,"",@"SHT_CUDA_INFO"
	.sectionflags	@""
	.align	4


	//----- nvinfo : EIATTR_CUDA_API_VERSION
	.align		4
        /*0000*/ 	.byte	0x04, 0x37
        /*0002*/ 	.short	(.L_8 - .L_7)
.L_7:
        /*0004*/ 	.word	0x00000082


	//----- nvinfo : EIATTR_KPARAM_INFO
	.align		4
.L_8:
        /*0008*/ 	.byte	0x04, 0x17
        /*000a*/ 	.short	(.L_10 - .L_9)
.L_9:
        /*000c*/ 	.word	0x00000000
        /*0010*/ 	.short	0x0019
        /*0012*/ 	.short	0x0080
        /*0014*/ 	.byte	0x00, 0xf4, 0x21, 0x00


	//----- nvinfo : EIATTR_KPARAM_INFO
	.align		4
.L_10:
        /*0018*/ 	.byte	0x04, 0x17
        /*001a*/ 	.short	(.L_12 - .L_11)
.L_11:
        /*001c*/ 	.word	0x00000000
        /*0020*/ 	.short	0x0018
        /*0022*/ 	.short	0x0078
        /*0024*/ 	.byte	0x00, 0xf4, 0x21, 0x00


	//----- nvinfo : EIATTR_KPARAM_INFO
	.align		4
.L_12:
        /*0028*/ 	.byte	0x04, 0x17
        /*002a*/ 	.short	(.L_14 - .L_13)
.L_13:
        /*002c*/ 	.word	0x00000000
        /*0030*/ 	.short	0x0017
        /*0032*/ 	.short	0x0070
        /*0034*/ 	.byte	0x00, 0xf0, 0x11, 0x00


	//----- nvinfo : EIATTR_KPARAM_INFO
	.align		4
.L_14:
        /*0038*/ 	.byte	0x04, 0x17
        /*003a*/ 	.short	(.L_16 - .L_15)
.L_15:
        /*003c*/ 	.word	0x00000000
        /*0040*/ 	.short	0x0016
        /*0042*/ 	.short	0x006c
        /*0044*/ 	.byte	0x00, 0xf0, 0x11, 0x00


	//----- nvinfo : EIATTR_KPARAM_INFO
	.align		4
.L_16:
        /*0048*/ 	.byte	0x04, 0x17
        /*004a*/ 	.short	(.L_18 - .L_17)
.L_17:
        /*004c*/ 	.word	0x00000000
        /*0050*/ 	.short	0x0015
        /*0052*/ 	.short	0x0068
        /*0054*/ 	.byte	0x00, 0xf0, 0x11, 0x00


	//----- nvinfo : EIATTR_KPARAM_INFO
	.align		4
.L_18:
        /*0058*/ 	.byte	0x04, 0x17
        /*005a*/ 	.short	(.L_20 - .L_19)
.L_19:
        /*005c*/ 	.word	0x00000000
        /*0060*/ 	.short	0x0014
        /*0062*/ 	.short	0x0064
        /*0064*/ 	.byte	0x00, 0xf0, 0x11, 0x00


	//----- nvinfo : EIATTR_KPARAM_INFO
	.align		4
.L_20:
        /*0068*/ 	.byte	0x04, 0x17
        /*006a*/ 	.short	(.L_22 - .L_21)
.L_21:
        /*006c*/ 	.word	0x00000000
        /*0070*/ 	.short	0x0013
        /*0072*/ 	.short	0x0060
        /*0074*/ 	.byte	0x00, 0xf0, 0x11, 0x00


	//----- nvinfo : EIATTR_KPARAM_INFO
	.align		4
.L_22:
        /*0078*/ 	.byte	0x04, 0x17
        /*007a*/ 	.short	(.L_24 - .L_23)
.L_23:
        /*007c*/ 	.word	0x00000000
        /*0080*/ 	.short	0x0012
        /*0082*/ 	.short	0x005c
        /*0084*/ 	.byte	0x00, 0xf0, 0x11, 0x00


	//----- nvinfo : EIATTR_KPARAM_INFO
	.align		4
.L_24:
        /*0088*/ 	.byte	0x04, 0x17
        /*008a*/ 	.short	(.L_26 - .L_25)
.L_25:
        /*008c*/ 	.word	0x00000000
        /*0090*/ 	.short	0x0011
        /*0092*/ 	.short	0x0058
        /*0094*/ 	.byte	0x00, 0xf0, 0x11, 0x00


	//----- nvinfo : EIATTR_KPARAM_INFO
	.align		4
.L_26:
        /*0098*/ 	.byte	0x04, 0x17
        /*009a*/ 	.short	(.L_28 - .L_27)
.L_27:
        /*009c*/ 	.word	0x00000000
        /*00a0*/ 	.short	0x0010
        /*00a2*/ 	.short	0x0054
        /*00a4*/ 	.byte	0x00, 0xf0, 0x11, 0x00


	//----- nvinfo : EIATTR_KPARAM_INFO
	.align		4
.L_28:
        /*00a8*/ 	.byte	0x04, 0x17
        /*00aa*/ 	.short	(.L_30 - .L_29)
.L_29:
        /*00ac*/ 	.word	0x00000000
        /*00b0*/ 	.short	0x000f
        /*00b2*/ 	.short	0x0050
        /*00b4*/ 	.byte	0x00, 0xf0, 0x11, 0x00


	//----- nvinfo : EIATTR_KPARAM_INFO
	.align		4
.L_30:
        /*00b8*/ 	.byte	0x04, 0x17
        /*00ba*/ 	.short	(.L_32 - .L_31)
.L_31:
        /*00bc*/ 	.word	0x00000000
        /*00c0*/ 	.short	0x000e
        /*00c2*/ 	.short	0x004c
        /*00c4*/ 	.byte	0x00, 0xf0, 0x11, 0x00


	//----- nvinfo : EIATTR_KPARAM_INFO
	.align		4
.L_32:
        /*00c8*/ 	.byte	0x04, 0x17
        /*00ca*/ 	.short	(.L_34 - .L_33)
.L_33:
        /*00cc*/ 	.word	0x00000000
        /*00d0*/ 	.short	0x000d
        /*00d2*/ 	.short	0x0048
        /*00d4*/ 	.byte	0x00, 0xf0, 0x11, 0x00


	//----- nvinfo : EIATTR_KPARAM_INFO
	.align		4
.L_34:
        /*00d8*/ 	.byte	0x04, 0x17
        /*00da*/ 	.short	(.L_36 - .L_35)
.L_35:
        /*00dc*/ 	.word	0x00000000
        /*00e0*/ 	.short	0x000c
        /*00e2*/ 	.short	0x0044
        /*00e4*/ 	.byte	0x00, 0xf0, 0x11, 0x00


	//----- nvinfo : EIATTR_KPARAM_INFO
	.align		4
.L_36:
        /*00e8*/ 	.byte	0x04, 0x17
        /*00ea*/ 	.short	(.L_38 - .L_37)
.L_37:
        /*00ec*/ 	.word	0x00000000
        /*00f0*/ 	.short	0x000b
        /*00f2*/ 	.short	0x0040
        /*00f4*/ 	.byte	0x00, 0xf0, 0x11, 0x00


	//----- nvinfo : EIATTR_KPARAM_INFO
	.align		4
.L_38:
        /*00f8*/ 	.byte	0x04, 0x17
        /*00fa*/ 	.short	(.L_40 - .L_39)
.L_39:
        /*00fc*/ 	.word	0x00000000
        /*0100*/ 	.short	0x000a
        /*0102*/ 	.short	0x003c
        /*0104*/ 	.byte	0x00, 0xf0, 0x11, 0x00


	//----- nvinfo : EIATTR_KPARAM_INFO
	.align		4
.L_40:
        /*0108*/ 	.byte	0x04, 0x17
        /*010a*/ 	.short	(.L_42 - .L_41)
.L_41:
        /*010c*/ 	.word	0x00000000
        /*0110*/ 	.short	0x0009
        /*0112*/ 	.short	0x0038
        /*0114*/ 	.byte	0x00, 0xf0, 0x11, 0x00


	//----- nvinfo : EIATTR_KPARAM_INFO
	.align		4
.L_42:
        /*0118*/ 	.byte	0x04, 0x17
        /*011a*/ 	.short	(.L_44 - .L_43)
.L_43:
        /*011c*/ 	.word	0x00000000
        /*0120*/ 	.short	0x0008
        /*0122*/ 	.short	0x0034
        /*0124*/ 	.byte	0x00, 0xf0, 0x11, 0x00


	//----- nvinfo : EIATTR_KPARAM_INFO
	.align		4
.L_44:
        /*0128*/ 	.byte	0x04, 0x17
        /*012a*/ 	.short	(.L_46 - .L_45)
.L_45:
        /*012c*/ 	.word	0x00000000
        /*0130*/ 	.short	0x0007
        /*0132*/ 	.short	0x0030
        /*0134*/ 	.byte	0x00, 0xf0, 0x11, 0x00


	//----- nvinfo : EIATTR_KPARAM_INFO
	.align		4
.L_46:
        /*0138*/ 	.byte	0x04, 0x17
        /*013a*/ 	.short	(.L_48 - .L_47)
.L_47:
        /*013c*/ 	.word	0x00000000
        /*0140*/ 	.short	0x0006
        /*0142*/ 	.short	0x002c
        /*0144*/ 	.byte	0x00, 0xf0, 0x11, 0x00


	//----- nvinfo : EIATTR_KPARAM_INFO
	.align		4
.L_48:
        /*0148*/ 	.byte	0x04, 0x17
        /*014a*/ 	.short	(.L_50 - .L_49)
.L_49:
        /*014c*/ 	.word	0x00000000
        /*0150*/ 	.short	0x0005
        /*0152*/ 	.short	0x0028
        /*0154*/ 	.byte	0x00, 0xf0, 0x11, 0x00


	//----- nvinfo : EIATTR_KPARAM_INFO
	.align		4
.L_50:
        /*0158*/ 	.byte	0x04, 0x17
        /*015a*/ 	.short	(.L_52 - .L_51)
.L_51:
        /*015c*/ 	.word	0x00000000
        /*0160*/ 	.short	0x0004
        /*0162*/ 	.short	0x0020
        /*0164*/ 	.byte	0x00, 0xf4, 0x21, 0x00


	//----- nvinfo : EIATTR_KPARAM_INFO
	.align		4
.L_52:
        /*0168*/ 	.byte	0x04, 0x17
        /*016a*/ 	.short	(.L_54 - .L_53)
.L_53:
        /*016c*/ 	.word	0x00000000
        /*0170*/ 	.short	0x0003
        /*0172*/ 	.short	0x0018
        /*0174*/ 	.byte	0x00, 0xf4, 0x21, 0x00


	//----- nvinfo : EIATTR_KPARAM_INFO
	.align		4
.L_54:
        /*0178*/ 	.byte	0x04, 0x17
        /*017a*/ 	.short	(.L_56 - .L_55)
.L_55:
        /*017c*/ 	.word	0x00000000
        /*0180*/ 	.short	0x0002
        /*0182*/ 	.short	0x0010
        /*0184*/ 	.byte	0x00, 0xf4, 0x21, 0x00


	//----- nvinfo : EIATTR_KPARAM_INFO
	.align		4
.L_56:
        /*0188*/ 	.byte	0x04, 0x17
        /*018a*/ 	.short	(.L_58 - .L_57)
.L_57:
        /*018c*/ 	.word	0x00000000
        /*0190*/ 	.short	0x0001
        /*0192*/ 	.short	0x0008
        /*0194*/ 	.byte	0x00, 0xf4, 0x21, 0x00


	//----- nvinfo : EIATTR_KPARAM_INFO
	.align		4
.L_58:
        /*0198*/ 	.byte	0x04, 0x17
        /*019a*/ 	.short	(.L_60 - .L_59)
.L_59:
        /*019c*/ 	.word	0x00000000
        /*01a0*/ 	.short	0x0000
        /*01a2*/ 	.short	0x0000
        /*01a4*/ 	.byte	0x00, 0xf4, 0x21, 0x00


	//----- nvinfo : EIATTR_SPARSE_MMA_MASK
	.align		4
.L_60:
        /*01a8*/ 	.byte	0x03, 0x50
        /*01aa*/ 	.short	0x0000


	//----- nvinfo : EIATTR_MAXREG_COUNT
	.align		4
        /*01ac*/ 	.byte	0x03, 0x1b
        /*01ae*/ 	.short	0x00ff


	//----- nvinfo : EIATTR_NUM_BARRIERS
	.align		4
        /*01b0*/ 	.byte	0x02, 0x4c
        /*01b2*/ 	.byte	0x01
	.zero		1


	//----- nvinfo : EIATTR_ANNOTATIONS
	.align		4
        /*01b4*/ 	.byte	0x04, 0x55
        /*01b6*/ 	.short	(.L_62 - .L_61)


	//   ....[0]....
.L_61:
        /*01b8*/ 	.word	0x00000001
        /*01bc*/ 	.byte	0x20, 0x1b, 0x00, 0x00, 0x01, 0x00, 0x00, 0x00, 0xd0, 0x1b, 0x00, 0x00, 0x01, 0x00, 0x00, 0x00
        /* <DEDUP_REMOVED lines=20> */
        /*030c*/ 	.byte	0x50, 0x30, 0x00, 0x00, 0x01, 0x00, 0x00, 0x00, 0x80, 0x31, 0x00, 0x00


	//----- nvinfo : EIATTR_MERCURY_ISA_VERSION
	.align		4
.L_62:
        /*0318*/ 	.byte	0x03, 0x5f
        /*031a*/ 	.short	0x0101


	//----- nvinfo : EIATTR_COOP_GROUP_MASK_REGIDS
	.align		4
        /*031c*/ 	.byte	0x04, 0x29
        /*031e*/ 	.short	(.L_64 - .L_63)


	//   ....[0]....
.L_63:
        /*0320*/ 	.word	0xffffffff


	//   ....[1]....
        /*0324*/ 	.word	0xffffffff


	//   ....[2]....
        /*0328*/ 	.word	0xffffffff


	//   ....[3]....
        /*032c*/ 	.word	0xffffffff


	//   ....[4]....
        /*0330*/ 	.word	0xffffffff


	//   ....[5]....
        /*0334*/ 	.word	0xffffffff


	//   ....[6]....
        /*0338*/ 	.word	0xffffffff


	//   ....[7]....
        /*033c*/ 	.word	0xffffffff


	//   ....[8]....
        /*0340*/ 	.word	0xffffffff


	//   ....[9]....
        /*0344*/ 	.word	0xffffffff


	//   ....[10]....
        /*0348*/ 	.word	0xffffffff


	//   ....[11]....
        /*034c*/ 	.word	0xffffffff


	//   ....[12]....
        /*0350*/ 	.word	0xffffffff


	//   ....[13]....
        /*0354*/ 	.word	0xffffffff


	//   ....[14]....
        /*0358*/ 	.word	0xffffffff


	//   ....[15]....
        /*035c*/ 	.word	0xffffffff


	//   ....[16]....
        /*0360*/ 	.word	0xffffffff


	//   ....[17]....
        /*0364*/ 	.word	0xffffffff


	//   ....[18]....
        /*0368*/ 	.word	0xffffffff


	//   ....[19]....
        /*036c*/ 	.word	0xffffffff


	//   ....[20]....
        /*0370*/ 	.word	0xffffffff


	//   ....[21]....
        /*0374*/ 	.word	0xffffffff


	//   ....[22]....
        /*0378*/ 	.word	0xffffffff


	//   ....[23]....
        /*037c*/ 	.word	0xffffffff


	//----- nvinfo : EIATTR_COOP_GROUP_INSTR_OFFSETS
	.align		4
.L_64:
        /*0380*/ 	.byte	0x04, 0x28
        /*0382*/ 	.short	(.L_66 - .L_65)


	//   ....[0]....
.L_65:
        /*0384*/ 	.word	0x000045a0


	//   ....[1]....
        /*0388*/ 	.word	0x00004640


	//   ....[2]....
        /*038c*/ 	.word	0x00004ec0


	//   ....[3]....
        /*0390*/ 	.word	0x00004f70


	//   ....[4]....
        /*0394*/ 	.word	0x00005d80


	//   ....[5]....
        /*0398*/ 	.word	0x00005da0


	//   ....[6]....
        /*039c*/ 	.word	0x00005db0


	//   ....[7]....
        /*03a0*/ 	.word	0x00005df0


	//   ....[8]....
        /*03a4*/ 	.word	0x00005e00


	//   ....[9]....
        /*03a8*/ 	.word	0x00005e20


	//   ....[10]....
        /*03ac*/ 	.word	0x00005e30


	//   ....[11]....
        /*03b0*/ 	.word	0x00005e40


	//   ....[12]....
        /*03b4*/ 	.word	0x00005e50


	//   ....[13]....
        /*03b8*/ 	.word	0x00005e60


	//   ....[14]....
        /*03bc*/ 	.word	0x00005e70


	//   ....[15]....
        /*03c0*/ 	.word	0x00005e90


	//   ....[16]....
        /*03c4*/ 	.word	0x00005ea0


	//   ....[17]....
        /*03c8*/ 	.word	0x00005eb0


	//   ....[18]....
        /*03cc*/ 	.word	0x00005ec0


	//   ....[19]....
        /*03d0*/ 	.word	0x00005ed0


	//   ....[20]....
        /*03d4*/ 	.word	0x000066d0


	//   ....[21]....
        /*03d8*/ 	.word	0x000066f0


	//   ....[22]....
        /*03dc*/ 	.word	0x00006740


	//   ....[23]....
        /*03e0*/ 	.word	0x00006770


	//----- nvinfo : EIATTR_EXIT_INSTR_OFFSETS
	.align		4
.L_66:
        /*03e4*/ 	.byte	0x04, 0x1c
        /*03e6*/ 	.short	(.L_68 - .L_67)


	//   ....[0]....
.L_67:
        /*03e8*/ 	.word	0x00008770


	//   ....[1]....
        /*03ec*/ 	.word	0x000087a0


	//----- nvinfo : EIATTR_REQNTID
	.align		4
.L_68:
        /*03f0*/ 	.byte	0x04, 0x10
        /*03f2*/ 	.short	(.L_70 - .L_69)
.L_69:
        /*03f4*/ 	.word	0x00000100
        /*03f8*/ 	.word	0x00000001
        /*03fc*/ 	.word	0x00000001


	//----- nvinfo : EIATTR_CBANK_PARAM_SIZE
	.align		4
.L_70:
        /*0400*/ 	.byte	0x03, 0x19
        /*0402*/ 	.short	0x0088


	//----- nvinfo : EIATTR_PARAM_CBANK
	.align		4
        /*0404*/ 	.byte	0x04, 0x0a
        /*0406*/ 	.short	(.L_72 - .L_71)
	.align		4
.L_71:
        /*0408*/ 	.word	index@(.nv.constant0.attn_fwd)
        /*040c*/ 	.short	0x0210
        /*040e*/ 	.short	0x0088


	//----- nvinfo : EIATTR_SW_WAR
	.align		4
.L_72:
        /*0410*/ 	.byte	0x04, 0x36
        /*0412*/ 	.short	(.L_74 - .L_73)
.L_73:
        /*0414*/ 	.word	0x00000008
.L_74:


//--------------------- .nv.callgraph             --------------------------
	.section	.nv.callgraph,"",@"SHT_CUDA_CALLGRAPH"
	.align	4
	.sectionentsize	8
	.align		4
        /*0000*/ 	.word	0x00000000
	.align		4
        /*0004*/ 	.word	0xffffffff
	.align		4
        /*0008*/ 	.word	0x00000000
	.align		4
        /*000c*/ 	.word	0xfffffffe
	.align		4
        /*0010*/ 	.word	0x00000000
	.align		4
        /*0014*/ 	.word	0xfffffffd
	.align		4
        /*0018*/ 	.word	0x00000000
	.align		4
        /*001c*/ 	.word	0xfffffffc


//--------------------- .nv.constant4             --------------------------
	.section	.nv.constant4,"a",@progbits
	.align	8
	.align		8
.nv.constant4:
        /*0000*/ 	.dword	_$_str


//--------------------- .text.attn_fwd            --------------------------
	.section	.text.attn_fwd,"ax",@progbits
	.align	128
        .global         attn_fwd
        .type           attn_fwd,@function
        .size           attn_fwd,(.L_x_3 - attn_fwd)
        .other          attn_fwd,@"STO_CUDA_ENTRY STV_DEFAULT"
attn_fwd:
.text.attn_fwd:
[----:B------:R-:W0:Y:S01]  /*0000*/  LDC R1, c[0x0][0x28] ;  /* 0x00000a00ff017b82 */ /* 0x000e220000000800 */
[----:B------:R-:W1:Y:S07]  /*0010*/  S2R R174, SR_TID.X ;  /* 0x0000000000ae7919 */ /* 0x000e6e0000002100 */
[----:B------:R-:W2:Y:S01]  /*0020*/  LDC R48, c[0x0][0x248] ;  /* 0x00009200ff307b82 */ /* 0x000ea20000000800 */
[----:B------:R-:W-:Y:S01]  /*0030*/  ULDC.64 UR4, c[0x0][0x240] ;  /* 0x0000900000047ab9 */ /* 0x000fe20000000a00 */
[----:B------:R-:W-:Y:S01]  /*0040*/  ULDC.64 UR20, c[0x0][0x208] ;  /* 0x0000820000147ab9 */ /* 0x000fe20000000a00 */
[----:B------:R-:W3:Y:S01]  /*0050*/  S2R R0, SR_CTAID.X ;  /* 0x0000000000007919 */ /* 0x000ee20000002500 */
[----:B0-----:R-:W-:-:S04]  /*0060*/  VIADD R1, R1, 0xffffffa8 ;  /* 0xffffffa801017836 */ /* 0x001fc80000000000 */
[----:B------:R-:W0:Y:S08]  /*0070*/  S2UR UR16, SR_CTAID.Y ;  /* 0x00000000001079c3 */ /* 0x000e300000002600 */
[----:B------:R-:W4:Y:S01]  /*0080*/  LDC.64 R44, c[0x0][0x210] ;  /* 0x00008400ff2c7b82 */ /* 0x000f220000000a00 */
[----:B-1----:R-:W-:Y:S01]  /*0090*/  SHF.R.U32.HI R14, RZ, 0x7, R174 ;  /* 0x00000007ff0e7819 */ /* 0x002fe200000116ae */
[----:B0-----:R-:W-:Y:S01]  /*00a0*/  UIMAD UR4, UR16, UR4, URZ ;  /* 0x00000004100472a4 */ /* 0x001fe2000f8e023f */
[----:B---3--:R-:W-:-:S02]  /*00b0*/  IMAD.SHL.U32 R0, R0, 0x80, RZ ;  /* 0x0000008000007824 */ /* 0x008fc400078e00ff */
[----:B------:R-:W-:-:S03]  /*00c0*/  SGXT.U32 R14, R14, 0x1 ;  /* 0x000000010e0e781a */ /* 0x000fc60000000000 */
[----:B------:R-:W-:Y:S02]  /*00d0*/  LOP3.LUT R2, R0, 0x7f, R174, 0xf8, !PT ;  /* 0x0000007f00027812 */ /* 0x000fe400078ef8ae */
[----:B--2---:R-:W-:-:S03]  /*00e0*/  IMAD R5, R14, R48, RZ ;  /* 0x000000300e057224 */ /* 0x004fc600078e02ff */
[----:B------:R-:W-:Y:S01]  /*00f0*/  IMAD R3, R2, UR5, RZ ;  /* 0x0000000502037c24 */ /* 0x000fe2000f8e02ff */
[----:B------:R-:W-:Y:S01]  /*0100*/  USHF.R.S32.HI UR5, URZ, 0x1f, UR4 ;  /* 0x0000001f3f057899 */ /* 0x000fe20008011404 */
[----:B------:R-:W-:-:S03]  /*0110*/  IMAD R6, R48, 0x2, R5 ;  /* 0x0000000230067824 */ /* 0x000fc600078e0205 */
[----:B----4-:R-:W-:Y:S01]  /*0120*/  IADD3 R44, P0, P1, R3, UR4, R44 ;  /* 0x00000004032c7c10 */ /* 0x010fe2000f91e02c */
[----:B------:R-:W-:Y:S01]  /*0130*/  IMAD R7, R48, 0x2, R6 ;  /* 0x0000000230077824 */ /* 0x000fe200078e0206 */
[----:B------:R-:W-:-:S03]  /*0140*/  SHF.R.S32.HI R2, RZ, 0x1f, R3 ;  /* 0x0000001fff027819 */ /* 0x000fc60000011403 */
[----:B------:R-:W-:Y:S01]  /*0150*/  IMAD R9, R48, 0x2, R7 ;  /* 0x0000000230097824 */ /* 0x000fe200078e0207 */
[----:B------:R-:W-:Y:S02]  /*0160*/  IADD3.X R46, R2, UR5, R45, P0, P1 ;  /* 0x00000005022e7c10 */ /* 0x000fe400087e242d */
[CC--:B------:R-:W-:Y:S02]  /*0170*/  IADD3 R2, P0, R5.reuse, R44.reuse, RZ ;  /* 0x0000002c05027210 */ /* 0x0c0fe40007f1e0ff */
[----:B------:R-:W-:Y:S01]  /*0180*/  IADD3 R4, P1, R6, R44, RZ ;  /* 0x0000002c06047210 */ /* 0x000fe20007f3e0ff */
[----:B------:R-:W-:Y:S01]  /*0190*/  IMAD R11, R48, 0x2, R9 ;  /* 0x00000002300b7824 */ /* 0x000fe200078e0209 */
[-C--:B------:R-:W-:Y:S02]  /*01a0*/  LEA.HI.X.SX32 R3, R5, R46.reuse, 0x1, P0 ;  /* 0x0000002e05037211 */ /* 0x080fe400000f0eff */
[----:B------:R-:W-:Y:S01]  /*01b0*/  LEA.HI.X.SX32 R5, R6, R46, 0x1, P1 ;  /* 0x0000002e06057211 */ /* 0x000fe200008f0eff */
[C---:B------:R-:W-:Y:S01]  /*01c0*/  IMAD R13, R48.reuse, 0x2, R11 ;  /* 0x00000002300d7824 */ /* 0x040fe200078e020b */
[C---:B------:R-:W-:Y:S01]  /*01d0*/  IADD3 R6, P0, R7.reuse, R44, RZ ;  /* 0x0000002c07067210 */ /* 0x040fe20007f1e0ff */
[----:B------:R-:W2:Y:S02]  /*01e0*/  LDG.E.U8 R17, desc[UR20][R2.64] ;  /* 0x0000001402117981 */ /* 0x000ea4000c1e1100 */
[C---:B------:R-:W-:Y:S01]  /*01f0*/  IMAD R15, R48.reuse, 0x2, R13 ;  /* 0x00000002300f7824 */ /* 0x040fe200078e020d */
[----:B------:R-:W-:Y:S01]  /*0200*/  LEA.HI.X.SX32 R7, R7, R46, 0x1, P0 ;  /* 0x0000002e07077211 */ /* 0x000fe200000f0eff */
[----:B------:R-:W3:Y:S01]  /*0210*/  LDG.E.U8 R18, desc[UR20][R4.64] ;  /* 0x0000001404127981 */ /* 0x000ee2000c1e1100 */
[----:B------:R-:W-:Y:S01]  /*0220*/  IADD3 R8, P0, R9, R44, RZ ;  /* 0x0000002c09087210 */ /* 0x000fe20007f1e0ff */
[----:B------:R-:W-:-:S02]  /*0230*/  IMAD R16, R48, 0x2, R15 ;  /* 0x0000000230107824 */ /* 0x000fc400078e020f */
[----:B------:R0:W4:Y:S01]  /*0240*/  LDG.E.U8 R19, desc[UR20][R6.64] ;  /* 0x0000001406137981 */ /* 0x000122000c1e1100 */
[----:B------:R-:W-:Y:S02]  /*0250*/  LEA.HI.X.SX32 R9, R9, R46, 0x1, P0 ;  /* 0x0000002e09097211 */ /* 0x000fe400000f0eff */
[-C--:B------:R-:W-:Y:S02]  /*0260*/  IADD3 R10, P0, R11, R44.reuse, RZ ;  /* 0x0000002c0b0a7210 */ /* 0x080fe40007f1e0ff */
[----:B------:R-:W-:Y:S01]  /*0270*/  IADD3 R12, P1, R15, R44, RZ ;  /* 0x0000002c0f0c7210 */ /* 0x000fe20007f3e0ff */
[----:B------:R1:W5:Y:S01]  /*0280*/  LDG.E.U8 R20, desc[UR20][R8.64] ;  /* 0x0000001408147981 */ /* 0x000362000c1e1100 */
[----:B------:R-:W-:Y:S01]  /*0290*/  LEA.HI.X.SX32 R11, R11, R46, 0x1, P0 ;  /* 0x0000002e0b0b7211 */ /* 0x000fe200000f0eff */
[----:B0-----:R-:W-:Y:S01]  /*02a0*/  IMAD R7, R48, 0x2, R16 ;  /* 0x0000000230077824 */ /* 0x001fe200078e0210 */
[----:B------:R-:W-:-:S03]  /*02b0*/  IADD3 R2, P0, R13, R44, RZ ;  /* 0x0000002c0d027210 */ /* 0x000fc60007f1e0ff */
[----:B------:R0:W5:Y:S01]  /*02c0*/  LDG.E.U8 R21, desc[UR20][R10.64] ;  /* 0x000000140a157981 */ /* 0x000162000c1e1100 */
[C---:B-1----:R-:W-:Y:S01]  /*02d0*/  IMAD R9, R48.reuse, 0x2, R7 ;  /* 0x0000000230097824 */ /* 0x042fe200078e0207 */
[-C--:B------:R-:W-:Y:S02]  /*02e0*/  LEA.HI.X.SX32 R3, R13, R46.reuse, 0x1, P0 ;  /* 0x0000002e0d037211 */ /* 0x080fe400000f0eff */
[----:B------:R-:W-:Y:S01]  /*02f0*/  LEA.HI.X.SX32 R13, R15, R46, 0x1, P1 ;  /* 0x0000002e0f0d7211 */ /* 0x000fe200008f0eff */
[----:B------:R-:W-:Y:S01]  /*0300*/  IMAD R15, R48, 0x2, R9 ;  /* 0x00000002300f7824 */ /* 0x000fe200078e0209 */
[C---:B------:R-:W-:Y:S01]  /*0310*/  IADD3 R4, P0, R16.reuse, R44, RZ ;  /* 0x0000002c10047210 */ /* 0x040fe20007f1e0ff */
[----:B------:R-:W5:Y:S03]  /*0320*/  LDG.E.U8 R22, desc[UR20][R2.64] ;  /* 0x0000001402167981 */ /* 0x000f66000c1e1100 */
[----:B------:R-:W-:Y:S01]  /*0330*/  LEA.HI.X.SX32 R5, R16, R46, 0x1, P0 ;  /* 0x0000002e10057211 */ /* 0x000fe200000f0eff */
[----:B------:R-:W-:Y:S01]  /*0340*/  IMAD R16, R48, 0x2, R15 ;  /* 0x0000000230107824 */ /* 0x000fe200078e020f */
[C---:B------:R-:W-:Y:S01]  /*0350*/  IADD3 R6, P0, R7.reuse, R44, RZ ;  /* 0x0000002c07067210 */ /* 0x040fe20007f1e0ff */
[----:B------:R1:W5:Y:S03]  /*0360*/  LDG.E.U8 R23, desc[UR20][R12.64] ;  /* 0x000000140c177981 */ /* 0x000366000c1e1100 */
[----:B------:R-:W-:Y:S01]  /*0370*/  LEA.HI.X.SX32 R7, R7, R46, 0x1, P0 ;  /* 0x0000002e07077211 */ /* 0x000fe200000f0eff */
[----:B------:R1:W5:Y:S01]  /*0380*/  LDG.E.U8 R24, desc[UR20][R4.64] ;  /* 0x0000001404187981 */ /* 0x000362000c1e1100 */
[----:B------:R-:W-:-:S02]  /*0390*/  IADD3 R8, P0, R9, R44, RZ ;  /* 0x0000002c09087210 */ /* 0x000fc40007f1e0ff */
[----:B0-----:R-:W-:Y:S01]  /*03a0*/  IADD3 R10, P1, R15, R44, RZ ;  /* 0x0000002c0f0a7210 */ /* 0x001fe20007f3e0ff */
[----:B------:R0:W5:Y:S01]  /*03b0*/  LDG.E.U8 R25, desc[UR20][R6.64] ;  /* 0x0000001406197981 */ /* 0x000162000c1e1100 */
[----:B-1----:R-:W-:Y:S01]  /*03c0*/  IMAD R12, R48, 0x2, R16 ;  /* 0x00000002300c7824 */ /* 0x002fe200078e0210 */
[----:B------:R-:W-:-:S03]  /*03d0*/  LEA.HI.X.SX32 R9, R9, R46, 0x1, P0 ;  /* 0x0000002e09097211 */ /* 0x000fc600000f0eff */
[----:B------:R-:W-:Y:S01]  /*03e0*/  IMAD R13, R48, 0x2, R12 ;  /* 0x00000002300d7824 */ /* 0x000fe200078e020c */
[----:B------:R-:W-:Y:S01]  /*03f0*/  IADD3 R2, P0, R16, R44, RZ ;  /* 0x0000002c10027210 */ /* 0x000fe20007f1e0ff */
[----:B------:R-:W5:Y:S01]  /*0400*/  LDG.E.U8 R26, desc[UR20][R8.64] ;  /* 0x00000014081a7981 */ /* 0x000f62000c1e1100 */
[-C--:B------:R-:W-:Y:S01]  /*0410*/  LEA.HI.X.SX32 R11, R15, R46.reuse, 0x1, P1 ;  /* 0x0000002e0f0b7211 */ /* 0x080fe200008f0eff */
[----:B------:R-:W-:Y:S01]  /*0420*/  IMAD R15, R48, 0x2, R13 ;  /* 0x00000002300f7824 */ /* 0x000fe200078e020d */
[----:B------:R-:W-:Y:S02]  /*0430*/  LEA.HI.X.SX32 R3, R16, R46, 0x1, P0 ;  /* 0x0000002e10037211 */ /* 0x000fe400000f0eff */
[----:B------:R-:W-:Y:S01]  /*0440*/  IADD3 R4, P0, R12, R44, RZ ;  /* 0x0000002c0c047210 */ /* 0x000fe20007f1e0ff */
[----:B------:R-:W-:Y:S01]  /*0450*/  IMAD R16, R48, 0x2, R15 ;  /* 0x0000000230107824 */ /* 0x000fe200078e020f */
[----:B------:R1:W5:Y:S02]  /*0460*/  LDG.E.U8 R27, desc[UR20][R10.64] ;  /* 0x000000140a1b7981 */ /* 0x000364000c1e1100 */
[----:B------:R-:W-:-:S02]  /*0470*/  LEA.HI.X.SX32 R5, R12, R46, 0x1, P0 ;  /* 0x0000002e0c057211 */ /* 0x000fc400000f0eff */
[-C--:B0-----:R-:W-:Y:S01]  /*0480*/  IADD3 R6, P0, R13, R44.reuse, RZ ;  /* 0x0000002c0d067210 */ /* 0x081fe20007f1e0ff */
[----:B------:R0:W5:Y:S01]  /*0490*/  LDG.E.U8 R28, desc[UR20][R2.64] ;  /* 0x00000014021c7981 */ /* 0x000162000c1e1100 */
[----:B------:R-:W-:Y:S01]  /*04a0*/  IADD3 R12, P1, R15, R44, RZ ;  /* 0x0000002c0f0c7210 */ /* 0x000fe20007f3e0ff */
[----:B-1----:R-:W-:Y:S01]  /*04b0*/  IMAD R10, R48, 0x2, R16 ;  /* 0x00000002300a7824 */ /* 0x002fe200078e0210 */
[----:B------:R-:W-:Y:S01]  /*04c0*/  LEA.HI.X.SX32 R7, R13, R46, 0x1, P0 ;  /* 0x0000002e0d077211 */ /* 0x000fe200000f0eff */
[----:B------:R1:W5:Y:S01]  /*04d0*/  LDG.E.U8 R29, desc[UR20][R4.64] ;  /* 0x00000014041d7981 */ /* 0x000362000c1e1100 */
[----:B------:R-:W-:Y:S01]  /*04e0*/  IADD3 R8, P0, R16, R44, RZ ;  /* 0x0000002c10087210 */ /* 0x000fe20007f1e0ff */
[----:B------:R-:W-:Y:S01]  /*04f0*/  IMAD R11, R48, 0x2, R10 ;  /* 0x00000002300b7824 */ /* 0x000fe200078e020a */
[-C--:B------:R-:W-:Y:S01]  /*0500*/  LEA.HI.X.SX32 R13, R15, R46.reuse, 0x1, P1 ;  /* 0x0000002e0f0d7211 */ /* 0x080fe200008f0eff */
[----:B------:R-:W5:Y:S01]  /*0510*/  LDG.E.U8 R30, desc[UR20][R6.64] ;  /* 0x00000014061e7981 */ /* 0x000f62000c1e1100 */
[----:B------:R-:W-:Y:S01]  /*0520*/  LEA.HI.X.SX32 R9, R16, R46, 0x1, P0 ;  /* 0x0000002e10097211 */ /* 0x000fe200000f0eff */
[----:B------:R-:W-:Y:S01]  /*0530*/  IMAD R15, R48, 0x2, R11 ;  /* 0x00000002300f7824 */ /* 0x000fe200078e020b */
[----:B0-----:R-:W-:Y:S01]  /*0540*/  IADD3 R2, P0, R10, R44, RZ ;  /* 0x0000002c0a027210 */ /* 0x001fe20007f1e0ff */
[----:B------:R0:W5:Y:S02]  /*0550*/  LDG.E.U8 R31, desc[UR20][R12.64] ;  /* 0x000000140c1f7981 */ /* 0x000164000c1e1100 */
[----:B------:R-:W-:Y:S01]  /*0560*/  IMAD R16, R48, 0x2, R15 ;  /* 0x0000000230107824 */ /* 0x000fe200078e020f */
[----:B------:R-:W-:Y:S01]  /*0570*/  LEA.HI.X.SX32 R3, R10, R46, 0x1, P0 ;  /* 0x0000002e0a037211 */ /* 0x000fe200000f0eff */
[----:B------:R0:W5:Y:S01]  /*0580*/  LDG.E.U8 R32, desc[UR20][R8.64] ;  /* 0x0000001408207981 */ /* 0x000162000c1e1100 */
[----:B-1----:R-:W-:-:S02]  /*0590*/  IADD3 R4, P0, R11, R44, RZ ;  /* 0x0000002c0b047210 */ /* 0x002fc40007f1e0ff */
[----:B------:R-:W-:Y:S01]  /*05a0*/  IADD3 R10, P1, R15, R44, RZ ;  /* 0x0000002c0f0a7210 */ /* 0x000fe20007f3e0ff */
[----:B------:R1:W5:Y:S01]  /*05b0*/  LDG.E.U8 R33, desc[UR20][R2.64] ;  /* 0x0000001402217981 */ /* 0x000362000c1e1100 */
[----:B0-----:R-:W-:Y:S01]  /*05c0*/  IMAD R12, R48, 0x2, R16 ;  /* 0x00000002300c7824 */ /* 0x001fe200078e0210 */
[----:B------:R-:W-:Y:S02]  /*05d0*/  LEA.HI.X.SX32 R5, R11, R46, 0x1, P0 ;  /* 0x0000002e0b057211 */ /* 0x000fe400000f0eff */
[----:B------:R-:W-:Y:S01]  /*05e0*/  IADD3 R6, P0, R16, R44, RZ ;  /* 0x0000002c10067210 */ /* 0x000fe20007f1e0ff */
[----:B------:R-:W-:Y:S01]  /*05f0*/  IMAD R13, R48, 0x2, R12 ;  /* 0x00000002300d7824 */ /* 0x000fe200078e020c */
[-C--:B------:R-:W-:Y:S01]  /*0600*/  LEA.HI.X.SX32 R11, R15, R46.reuse, 0x1, P1 ;  /* 0x0000002e0f0b7211 */ /* 0x080fe200008f0eff */
[----:B------:R-:W5:Y:S01]  /*0610*/  LDG.E.U8 R34, desc[UR20][R4.64] ;  /* 0x0000001404227981 */ /* 0x000f62000c1e1100 */
[----:B------:R-:W-:Y:S01]  /*0620*/  LEA.HI.X.SX32 R7, R16, R46, 0x1, P0 ;  /* 0x0000002e10077211 */ /* 0x000fe200000f0eff */
[----:B------:R-:W-:Y:S01]  /*0630*/  IMAD R15, R48, 0x2, R13 ;  /* 0x00000002300f7824 */ /* 0x000fe200078e020d */
[----:B------:R-:W-:Y:S01]  /*0640*/  IADD3 R8, P0, R12, R44, RZ ;  /* 0x0000002c0c087210 */ /* 0x000fe20007f1e0ff */
        /* <DEDUP_REMOVED lines=23> */
[----:B------:R-:W-:Y:S01]  /*07c0*/  LEA.HI.X.SX32 R9, R11, R46, 0x1, P0 ;  /* 0x0000002e0b097211 */ /* 0x000fe200000f0eff */
[----:B0-----:R-:W-:Y:S01]  /*07d0*/  IMAD R12, R48, 0x2, R16 ;  /* 0x00000002300c7824 */ /* 0x001fe200078e0210 */
[----:B------:R-:W-:-:S03]  /*07e0*/  IADD3 R2, P0, R16, R44, RZ ;  /* 0x0000002c10027210 */ /* 0x000fc60007f1e0ff */
[----:B------:R-:W-:Y:S01]  /*07f0*/  IMAD R13, R48, 0x2, R12 ;  /* 0x00000002300d7824 */ /* 0x000fe200078e020c */
[-C--:B------:R-:W-:Y:S01]  /*0800*/  LEA.HI.X.SX32 R3, R16, R46.reuse, 0x1, P0 ;  /* 0x0000002e10037211 */ /* 0x080fe200000f0eff */
[----:B------:R0:W5:Y:S01]  /*0810*/  LDG.E.U8 R42, desc[UR20][R8.64] ;  /* 0x00000014082a7981 */ /* 0x000162000c1e1100 */
[----:B------:R-:W-:Y:S01]  /*0820*/  LEA.HI.X.SX32 R11, R15, R46, 0x1, P1 ;  /* 0x0000002e0f0b7211 */ /* 0x000fe200008f0eff */
[----:B------:R-:W-:Y:S01]  /*0830*/  IMAD R15, R48, 0x2, R13 ;  /* 0x00000002300f7824 */ /* 0x000fe200078e020d */
[----:B------:R-:W-:Y:S02]  /*0840*/  IADD3 R4, P0, R12, R44, RZ ;  /* 0x0000002c0c047210 */ /* 0x000fe40007f1e0ff */
[----:B------:R-:W5:Y:S01]  /*0850*/  LDG.E.U8 R3, desc[UR20][R2.64] ;  /* 0x0000001402037981 */ /* 0x000f62000c1e1100 */
[----:B------:R-:W-:Y:S01]  /*0860*/  IMAD R16, R48, 0x2, R15 ;  /* 0x0000000230107824 */ /* 0x000fe200078e020f */
[----:B------:R-:W-:Y:S02]  /*0870*/  LEA.HI.X.SX32 R5, R12, R46, 0x1, P0 ;  /* 0x0000002e0c057211 */ /* 0x000fe400000f0eff */
[-C--:B-1----:R-:W-:Y:S01]  /*0880*/  IADD3 R6, P0, R13, R44.reuse, RZ ;  /* 0x0000002c0d067210 */ /* 0x082fe20007f1e0ff */
[----:B------:R1:W5:Y:S01]  /*0890*/  LDG.E.U8 R10, desc[UR20][R10.64] ;  /* 0x000000140a0a7981 */ /* 0x000362000c1e1100 */
[----:B------:R-:W-:-:S02]  /*08a0*/  IADD3 R12, P1, R15, R44, RZ ;  /* 0x0000002c0f0c7210 */ /* 0x000fc40007f3e0ff */
[----:B------:R-:W-:Y:S01]  /*08b0*/  LEA.HI.X.SX32 R7, R13, R46, 0x1, P0 ;  /* 0x0000002e0d077211 */ /* 0x000fe200000f0eff */
[----:B------:R1:W5:Y:S01]  /*08c0*/  LDG.E.U8 R4, desc[UR20][R4.64] ;  /* 0x0000001404047981 */ /* 0x000362000c1e1100 */
[C---:B0-----:R-:W-:Y:S02]  /*08d0*/  IADD3 R8, P0, R16.reuse, R44, RZ ;  /* 0x0000002c10087210 */ /* 0x041fe40007f1e0ff */
[-C--:B------:R-:W-:Y:S01]  /*08e0*/  LEA.HI.X.SX32 R13, R15, R46.reuse, 0x1, P1 ;  /* 0x0000002e0f0d7211 */ /* 0x080fe200008f0eff */
[----:B------:R0:W5:Y:S01]  /*08f0*/  LDG.E.U8 R6, desc[UR20][R6.64] ;  /* 0x0000001406067981 */ /* 0x000162000c1e1100 */
[----:B------:R-:W-:-:S03]  /*0900*/  LEA.HI.X.SX32 R9, R16, R46, 0x1, P0 ;  /* 0x0000002e10097211 */ /* 0x000fc600000f0eff */
[----:B------:R-:W5:Y:S04]  /*0910*/  LDG.E.U8 R12, desc[UR20][R12.64] ;  /* 0x000000140c0c7981 */ /* 0x000f68000c1e1100 */
[----:B------:R-:W5:Y:S01]  /*0920*/  LDG.E.U8 R8, desc[UR20][R8.64] ;  /* 0x0000001408087981 */ /* 0x000f62000c1e1100 */
[----:B------:R-:W0:Y:S01]  /*0930*/  S2UR UR4, SR_CgaCtaId ;  /* 0x00000000000479c3 */ /* 0x000e220000008800 */
[C---:B-1----:R-:W-:Y:S01]  /*0940*/  IMAD.SHL.U32 R11, R174.reuse, 0x8, RZ ;  /* 0x00000008ae0b7824 */ /* 0x042fe200078e00ff */
[----:B------:R-:W-:-:S04]  /*0950*/  LOP3.LUT R2, R174, 0x7f, RZ, 0xc0, !PT ;  /* 0x0000007fae027812 */ /* 0x000fc800078ec0ff */
[----:B------:R-:W-:Y:S01]  /*0960*/  LOP3.LUT R11, R11, 0x30, RZ, 0xc0, !PT ;  /* 0x000000300b0b7812 */ /* 0x000fe200078ec0ff */
[----:B------:R-:W-:Y:S01]  /*0970*/  UMOV UR17, 0x400 ;  /* 0x0000040000117882 */ /* 0x000fe20000000000 */
[----:B------:R-:W-:-:S03]  /*0980*/  VIADD R120, R0, 0x80 ;  /* 0x0000008000787836 */ /* 0x000fc60000000000 */
[----:B------:R-:W-:Y:S02]  /*0990*/  IMAD R11, R2, 0x40, R11 ;  /* 0x00000040020b7824 */ /* 0x000fe400078e020b */
[----:B------:R-:W-:-:S03]  /*09a0*/  ISETP.GE.AND P0, PT, R120, 0x1, PT ;  /* 0x000000017800780c */ /* 0x000fc60003f06270 */
[----:B------:R-:W-:Y:S01]  /*09b0*/  LOP3.LUT R11, R11, R14, RZ, 0xfc, !PT ;  /* 0x0000000e0b0b7212 */ /* 0x000fe200078efcff */
[----:B0-----:R-:W-:-:S03]  /*09c0*/  ULEA UR17, UR4, UR17, 0x18 ;  /* 0x0000001104117291 */ /* 0x001fc6000f8ec03f */
[C---:B------:R-:W-:Y:S02]  /*09d0*/  LOP3.LUT R5, R11.reuse, 0x10, RZ, 0x3c, !PT ;  /* 0x000000100b057812 */ /* 0x040fe400078e3cff */
[----:B------:R-:W-:Y:S01]  /*09e0*/  LOP3.LUT R7, R11, 0x20, RZ, 0x3c, !PT ;  /* 0x000000200b077812 */ /* 0x000fe200078e3cff */
[----:B------:R-:W-:Y:S01]  /*09f0*/  IMAD.MOV.U32 R82, RZ, RZ, -0x800000 ;  /* 0xff800000ff527424 */ /* 0x000fe200078e00ff */
[----:B------:R-:W-:Y:S01]  /*0a00*/  CS2R R88, SRZ ;  /* 0x0000000000587805 */ /* 0x000fe2000001ff00 */
[----:B------:R-:W-:Y:S01]  /*0a10*/  IMAD.MOV.U32 R190, RZ, RZ, 0x3f800000 ;  /* 0x3f800000ffbe7424 */ /* 0x000fe200078e00ff */
[----:B------:R-:W-:Y:S01]  /*0a20*/  CS2R R90, SRZ ;  /* 0x00000000005a7805 */ /* 0x000fe2000001ff00 */
[----:B------:R-:W-:Y:S01]  /*0a30*/  IMAD.MOV.U32 R189, RZ, RZ, 0x3f800000 ;  /* 0x3f800000ffbd7424 */ /* 0x000fe200078e00ff */
[----:B------:R-:W-:Y:S01]  /*0a40*/  CS2R R92, SRZ ;  /* 0x00000000005c7805 */ /* 0x000fe2000001ff00 */
[----:B------:R-:W-:Y:S01]  /*0a50*/  IMAD.MOV.U32 R53, RZ, RZ, -0x800000 ;  /* 0xff800000ff357424 */ /* 0x000fe200078e00ff */
[----:B------:R-:W-:-:S02]  /*0a60*/  CS2R R94, SRZ ;  /* 0x00000000005e7805 */ /* 0x000fc4000001ff00 */
[----:B------:R-:W-:Y:S02]  /*0a70*/  CS2R R96, SRZ ;  /* 0x0000000000607805 */ /* 0x000fe4000001ff00 */
[----:B------:R-:W-:Y:S02]  /*0a80*/  CS2R R98, SRZ ;  /* 0x0000000000627805 */ /* 0x000fe4000001ff00 */
[----:B------:R-:W-:Y:S02]  /*0a90*/  CS2R R100, SRZ ;  /* 0x0000000000647805 */ /* 0x000fe4000001ff00 */
[----:B------:R-:W-:Y:S02]  /*0aa0*/  CS2R R102, SRZ ;  /* 0x0000000000667805 */ /* 0x000fe4000001ff00 */
[----:B------:R-:W-:Y:S02]  /*0ab0*/  CS2R R104, SRZ ;  /* 0x0000000000687805 */ /* 0x000fe4000001ff00 */
[----:B------:R-:W-:-:S02]  /*0ac0*/  CS2R R106, SRZ ;  /* 0x00000000006a7805 */ /* 0x000fc4000001ff00 */
[----:B------:R-:W-:Y:S02]  /*0ad0*/  CS2R R108, SRZ ;  /* 0x00000000006c7805 */ /* 0x000fe4000001ff00 */
[----:B------:R-:W-:Y:S02]  /*0ae0*/  CS2R R110, SRZ ;  /* 0x00000000006e7805 */ /* 0x000fe4000001ff00 */
[----:B------:R-:W-:Y:S02]  /*0af0*/  CS2R R112, SRZ ;  /* 0x0000000000707805 */ /* 0x000fe4000001ff00 */
[----:B------:R-:W-:Y:S02]  /*0b00*/  CS2R R114, SRZ ;  /* 0x0000000000727805 */ /* 0x000fe4000001ff00 */
[----:B------:R-:W-:Y:S02]  /*0b10*/  CS2R R116, SRZ ;  /* 0x0000000000747805 */ /* 0x000fe4000001ff00 */
[----:B------:R-:W-:-:S02]  /*0b20*/  CS2R R118, SRZ ;  /* 0x0000000000767805 */ /* 0x000fc4000001ff00 */
[----:B------:R-:W-:Y:S01]  /*0b30*/  LOP3.LUT P1, RZ, R174, 0x80, RZ, 0xc0, !PT ;  /* 0x00000080aeff7812 */ /* 0x000fe2000782c0ff */
[----:B--2---:R-:W-:Y:S04]  /*0b40*/  STS.U8 [R11+UR17], R17 ;  /* 0x000000110b007988 */ /* 0x004fe80008000011 */
[----:B---3--:R-:W-:Y:S04]  /*0b50*/  STS.U8 [R11+UR17+0x2], R18 ;  /* 0x000002120b007988 */ /* 0x008fe80008000011 */
[----:B----4-:R-:W-:Y:S04]  /*0b60*/  STS.U8 [R11+UR17+0x4], R19 ;  /* 0x000004130b007988 */ /* 0x010fe80008000011 */
[----:B-----5:R-:W-:Y:S04]  /*0b70*/  STS.U8 [R11+UR17+0x6], R20 ;  /* 0x000006140b007988 */ /* 0x020fe80008000011 */
[----:B------:R-:W-:Y:S04]  /*0b80*/  STS.U8 [R11+UR17+0x8], R21 ;  /* 0x000008150b007988 */ /* 0x000fe80008000011 */
[----:B------:R-:W-:Y:S04]  /*0b90*/  STS.U8 [R11+UR17+0xa], R22 ;  /* 0x00000a160b007988 */ /* 0x000fe80008000011 */
[----:B------:R-:W-:Y:S04]  /*0ba0*/  STS.U8 [R11+UR17+0xc], R23 ;  /* 0x00000c170b007988 */ /* 0x000fe80008000011 */
[----:B------:R0:W-:Y:S04]  /*0bb0*/  STS.U8 [R11+UR17+0xe], R24 ;  /* 0x00000e180b007988 */ /* 0x0001e80008000011 */
[----:B------:R1:W-:Y:S01]  /*0bc0*/  STS.U8 [R5+UR17], R25 ;  /* 0x0000001905007988 */ /* 0x0003e20008000011 */
[----:B0-----:R-:W-:-:S03]  /*0bd0*/  LOP3.LUT R11, R11, 0x30, RZ, 0x3c, !PT ;  /* 0x000000300b0b7812 */ /* 0x001fc600078e3cff */
[----:B------:R1:W-:Y:S04]  /*0be0*/  STS.U8 [R5+UR17+0x2], R26 ;  /* 0x0000021a05007988 */ /* 0x0003e80008000011 */
[----:B------:R1:W-:Y:S04]  /*0bf0*/  STS.U8 [R5+UR17+0x4], R27 ;  /* 0x0000041b05007988 */ /* 0x0003e80008000011 */
[----:B------:R1:W-:Y:S04]  /*0c00*/  STS.U8 [R5+UR17+0x6], R28 ;  /* 0x0000061c05007988 */ /* 0x0003e80008000011 */
[----:B------:R1:W-:Y:S04]  /*0c10*/  STS.U8 [R5+UR17+0x8], R29 ;  /* 0x0000081d05007988 */ /* 0x0003e80008000011 */
[----:B------:R1:W-:Y:S04]  /*0c20*/  STS.U8 [R5+UR17+0xa], R30 ;  /* 0x00000a1e05007988 */ /* 0x0003e80008000011 */
[----:B------:R1:W-:Y:S04]  /*0c30*/  STS.U8 [R5+UR17+0xc], R31 ;  /* 0x00000c1f05007988 */ /* 0x0003e80008000011 */
[----:B------:R1:W-:Y:S04]  /*0c40*/  STS.U8 [R5+UR17+0xe], R32 ;  /* 0x00000e2005007988 */ /* 0x0003e80008000011 */
[----:B------:R1:W-:Y:S04]  /*0c50*/  STS.U8 [R7+UR17], R33 ;  /* 0x0000002107007988 */ /* 0x0003e80008000011 */
        /* <DEDUP_REMOVED lines=14> */
[----:B------:R1:W-:Y:S01]  /*0d40*/  STS.U8 [R11+UR17+0xe], R8 ;  /* 0x00000e080b007988 */ /* 0x0003e20008000011 */
[----:B------:R-:W-:Y:S05]  /*0d50*/  @!P0 BRA `(.L_x_0) ;  /* 0x0000005800bc8947 */ /* 0x000fea0003800000 */
[----:B------:R-:W0:Y:S01]  /*0d60*/  LDC.64 R164, c[0x0][0x250] ;  /* 0x00009400ffa47b82 */ /* 0x000e220000000a00 */
[--C-:B-1----:R-:W-:Y:S01]  /*0d70*/  SHF.R.U32.HI R4, RZ, 0x2, R174.reuse ;  /* 0x00000002ff047819 */ /* 0x102fe200000116ae */
[----:B------:R-:W-:Y:S01]  /*0d80*/  ULDC UR4, c[0x0][0x258] ;  /* 0x0000960000047ab9 */ /* 0x000fe20000000800 */
[----:B------:R-:W-:Y:S01]  /*0d90*/  SHF.R.U32.HI R3, RZ, 0x1, R174 ;  /* 0x00000001ff037819 */ /* 0x000fe200000116ae */
[----:B------:R-:W-:Y:S01]  /*0da0*/  ULDC.64 UR6, c[0x0][0x260] ;  /* 0x0000980000067ab9 */ /* 0x000fe20000000a00 */
[----:B------:R-:W-:Y:S01]  /*0db0*/  SGXT.U32 R4, R4, 0x3 ;  /* 0x000000030404781a */ /* 0x000fe20000000000 */
[----:B------:R-:W-:Y:S01]  /*0dc0*/  UIMAD UR6, UR16, UR6, URZ ;  /* 0x00000006100672a4 */ /* 0x000fe2000f8e023f */
[----:B------:R-:W-:Y:S01]  /*0dd0*/  IMAD R5, R2, UR7, RZ ;  /* 0x0000000702057c24 */ /* 0x000fe2000f8e02ff */
[----:B------:R-:W1:Y:S01]  /*0de0*/  LDC.64 R30, c[0x0][0x220] ;  /* 0x00008800ff1e7b82 */ /* 0x000e620000000a00 */
[----:B------:R-:W-:Y:S01]  /*0df0*/  LOP3.LUT R7, R4, 0x70, R3, 0xf8, !PT ;  /* 0x0000007004077812 */ /* 0x000fe200078ef803 */
[----:B------:R-:W-:Y:S01]  /*0e00*/  ULDC.64 UR8, c[0x0][0x218] ;  /* 0x0000860000087ab9 */ /* 0x000fe20000000a00 */
[----:B------:R-:W-:Y:S01]  /*0e10*/  LOP3.LUT R3, R174, 0x3f, RZ, 0xc0, !PT ;  /* 0x0000003fae037812 */ /* 0x000fe200078ec0ff */
[----:B------:R-:W-:Y:S01]  /*0e20*/  IMAD.MOV.U32 R191, RZ, RZ, -0x800000 ;  /* 0xff800000ffbf7424 */ /* 0x000fe200078e00ff */
[----:B------:R-:W-:-:S02]  /*0e30*/  SHF.R.S32.HI R2, RZ, 0x1f, R5 ;  /* 0x0000001fff027819 */ /* 0x000fc40000011405 */
[----:B------:R-:W-:Y:S02]  /*0e40*/  CS2R R88, SRZ ;  /* 0x0000000000587805 */ /* 0x000fe4000001ff00 */
[----:B------:R-:W-:Y:S01]  /*0e50*/  SHF.R.U32.HI R4, RZ, 0x5, R174 ;  /* 0x00000005ff047819 */ /* 0x000fe200000116ae */
[----:B------:R-:W-:Y:S01]  /*0e60*/  IMAD R3, R3, UR4, RZ ;  /* 0x0000000403037c24 */ /* 0x000fe2000f8e02ff */
[----:B------:R-:W-:Y:S01]  /*0e70*/  USHF.R.S32.HI UR4, URZ, 0x1f, UR6 ;  /* 0x0000001f3f047899 */ /* 0x000fe20008011406 */
[----:B------:R-:W2:Y:S01]  /*0e80*/  LDC R33, c[0x0][0x268] ;  /* 0x00009a00ff217b82 */ /* 0x000ea20000000800 */
[----:B------:R-:W-:Y:S02]  /*0e90*/  R2UR UR24, R4 ;  /* 0x00000000041872ca */ /* 0x000fe400000e0000 */
[----:B------:R-:W-:Y:S02]  /*0ea0*/  CS2R R90, SRZ ;  /* 0x00000000005a7805 */ /* 0x000fe4000001ff00 */
[----:B------:R-:W-:-:S02]  /*0eb0*/  SHF.R.S32.HI R9, RZ, 0x1f, R3 ;  /* 0x0000001fff097819 */ /* 0x000fc40000011403 */
[----:B------:R-:W-:Y:S02]  /*0ec0*/  CS2R R92, SRZ ;  /* 0x00000000005c7805 */ /* 0x000fe4000001ff00 */
[----:B------:R-:W-:Y:S01]  /*0ed0*/  LEA.HI R4, R174, 0x1c, RZ, 0x1a ;  /* 0x0000001cae047811 */ /* 0x000fe200078fd0ff */
[----:B0-----:R-:W-:Y:S01]  /*0ee0*/  IMAD R164, R164, UR16, RZ ;  /* 0x00000010a4a47c24 */ /* 0x001fe2000f8e02ff */
[C---:B------:R-:W-:Y:S02]  /*0ef0*/  LEA.HI R10, R174.reuse, 0x4c, RZ, 0x1a ;  /* 0x0000004cae0a7811 */ /* 0x040fe400078fd0ff */
[----:B------:R-:W-:Y:S02]  /*0f00*/  CS2R R94, SRZ ;  /* 0x00000000005e7805 */ /* 0x000fe4000001ff00 */
[----:B------:R-:W-:Y:S01]  /*0f10*/  LEA.HI R8, R174, 0x3c, RZ, 0x1a ;  /* 0x0000003cae087811 */ /* 0x000fe200078fd0ff */
[-C--:B------:R-:W-:Y:S01]  /*0f20*/  IMAD R15, R4, R165.reuse, RZ ;  /* 0x000000a5040f7224 */ /* 0x080fe200078e02ff */
[----:B------:R-:W-:Y:S01]  /*0f30*/  IADD3 R25, P0, P1, R3, UR8, R164 ;  /* 0x0000000803197c10 */ /* 0x000fe2000f91e0a4 */
[-C--:B------:R-:W-:Y:S01]  /*0f40*/  IMAD R20, R10, R165.reuse, RZ ;  /* 0x000000a50a147224 */ /* 0x080fe200078e02ff */
[----:B------:R-:W-:Y:S01]  /*0f50*/  LOP3.LUT R3, R7, R0, RZ, 0xfc, !PT ;  /* 0x0000000007037212 */ /* 0x000fe200078efcff */
[----:B------:R-:W-:Y:S01]  /*0f60*/  IMAD R19, R8, R165, RZ ;  /* 0x000000a508137224 */ /* 0x000fe200078e02ff */
[----:B------:R-:W-:Y:S01]  /*0f70*/  SHF.R.U32.HI R0, RZ, 0x6, R174 ;  /* 0x00000006ff007819 */ /* 0x000fe200000116ae */
[----:B------:R-:W-:Y:S01]  /*0f80*/  UIADD3 UR8, UR17, 0x2000, URZ ;  /* 0x0000200011087890 */ /* 0x000fe2000fffe03f */
[----:B-1----:R-:W-:-:S02]  /*0f90*/  IADD3 R29, P2, P3, R5, UR6, R30 ;  /* 0x00000006051d7c10 */ /* 0x002fc4000fb5e01e */
[----:B------:R-:W-:Y:S02]  /*0fa0*/  CS2R R96, SRZ ;  /* 0x0000000000607805 */ /* 0x000fe4000001ff00 */
[----:B------:R-:W-:Y:S01]  /*0fb0*/  SGXT.U32 R0, R0, 0x2 ;  /* 0x000000020000781a */ /* 0x000fe20000000000 */
[----:B------:R-:W-:Y:S01]  /*0fc0*/  USHF.R.U32.HI UR8, URZ, 0x4, UR8 ;  /* 0x000000043f087899 */ /* 0x000fe20008011608 */
[----:B------:R-:W-:Y:S01]  /*0fd0*/  IADD3.X R31, R2, UR4, R31, P2, P3 ;  /* 0x00000004021f7c10 */ /* 0x000fe200097e641f */
[----:B------:R-:W-:Y:S01]  /*0fe0*/  UMOV UR4, URZ ;  /* 0x0000003f00047c82 */ /* 0x000fe20008000000 */
[----:B------:R-:W-:Y:S01]  /*0ff0*/  LEA.HI R2, R174, 0xc, RZ, 0x1a ;  /* 0x0000000cae027811 */ /* 0x000fe200078fd0ff */
[----:B------:R-:W-:Y:S01]  /*1000*/  IMAD R0, R0, R165, RZ ;  /* 0x000000a500007224 */ /* 0x000fe200078e02ff */
[----:B------:R-:W-:Y:S01]  /*1010*/  SHF.R.S32.HI R164, RZ, 0x1f, R164 ;  /* 0x0000001fffa47819 */ /* 0x000fe200000114a4 */
[----:B--2---:R-:W-:Y:S01]  /*1020*/  IMAD R167, R14, R33, RZ ;  /* 0x000000210ea77224 */ /* 0x004fe200078e02ff */
[----:B------:R-:W-:Y:S01]  /*1030*/  LEA.HI R12, R174, 0x5c, RZ, 0x1a ;  /* 0x0000005cae0c7811 */ /* 0x000fe200078fd0ff */
[----:B------:R-:W-:Y:S01]  /*1040*/  IMAD R13, R2, R165, RZ ;  /* 0x000000a5020d7224 */ /* 0x000fe200078e02ff */
[----:B------:R-:W-:Y:S01]  /*1050*/  IADD3.X R27, R9, UR9, R164, P0, P1 ;  /* 0x00000009091b7c10 */ /* 0x000fe200087e24a4 */
[C---:B------:R-:W-:Y:S01]  /*1060*/  IMAD R2, R165.reuse, 0x4, R0 ;  /* 0x00000004a5027824 */ /* 0x040fe200078e0200 */
[----:B------:R-:W-:Y:S01]  /*1070*/  IADD3 R4, P2, R0, R25, RZ ;  /* 0x0000001900047210 */ /* 0x000fe20007f5e0ff */
[----:B------:R-:W-:Y:S01]  /*1080*/  IMAD R21, R12, R165, RZ ;  /* 0x000000a50c157224 */ /* 0x000fe200078e02ff */
[----:B------:R-:W-:Y:S01]  /*1090*/  LEA.HI R6, R174, 0x2c, RZ, 0x1a ;  /* 0x0000002cae067811 */ /* 0x000fe200078fd0ff */
[----:B------:R-:W-:Y:S01]  /*10a0*/  IMAD R122, R165, 0x4, R2 ;  /* 0x00000004a57a7824 */ /* 0x000fe200078e0202 */
[----:B------:R-:W-:Y:S01]  /*10b0*/  LEA.HI.X.SX32 R10, R0, R27, 0x1, P2 ;  /* 0x0000001b000a7211 */ /* 0x000fe200010f0eff */
[----:B------:R-:W-:Y:S01]  /*10c0*/  IMAD R170, R33, 0x2, R167 ;  /* 0x0000000221aa7824 */ /* 0x000fe200078e02a7 */
[C---:B------:R-:W-:Y:S01]  /*10d0*/  LEA.HI R16, R174.reuse, 0x6c, RZ, 0x1a ;  /* 0x0000006cae107811 */ /* 0x040fe200078fd0ff */
[----:B------:R-:W-:Y:S01]  /*10e0*/  IMAD R0, R165, 0x8, R122 ;  /* 0x00000008a5007824 */ /* 0x000fe200078e027a */
[----:B------:R-:W-:Y:S01]  /*10f0*/  LEA.HI R18, R174, 0x7c, RZ, 0x1a ;  /* 0x0000007cae127811 */ /* 0x000fe200078fd0ff */
[----:B------:R-:W-:Y:S01]  /*1100*/  IMAD R17, R6, R165, RZ ;  /* 0x000000a506117224 */ /* 0x000fe200078e02ff */
[-C--:B------:R-:W-:Y:S01]  /*1110*/  IADD3 R5, P1, R13, R25.reuse, RZ ;  /* 0x000000190d057210 */ /* 0x080fe20007f3e0ff */
[----:B------:R-:W-:Y:S01]  /*1120*/  IMAD R126, R165, 0x4, R0 ;  /* 0x00000004a57e7824 */ /* 0x000fe200078e0200 */
[----:B------:R-:W-:Y:S01]  /*1130*/  IADD3 R6, P5, R15, R25, RZ ;  /* 0x000000190f067210 */ /* 0x000fe20007fbe0ff */
[----:B------:R-:W-:Y:S01]  /*1140*/  IMAD R22, R16, R165, RZ ;  /* 0x000000a510167224 */ /* 0x000fe200078e02ff */
[-C--:B------:R-:W-:Y:S01]  /*1150*/  IADD3 R8, P0, R19, R25.reuse, RZ ;  /* 0x0000001913087210 */ /* 0x080fe20007f1e0ff */
[----:B------:R-:W-:Y:S01]  /*1160*/  IMAD R24, R165, 0x4, R126 ;  /* 0x00000004a5187824 */ /* 0x000fe200078e027e */
[----:B------:R-:W-:Y:S01]  /*1170*/  IADD3 R9, P3, R20, R25, RZ ;  /* 0x0000001914097210 */ /* 0x000fe20007f7e0ff */
[----:B------:R-:W-:Y:S01]  /*1180*/  IMAD R23, R18, R165, RZ ;  /* 0x000000a512177224 */ /* 0x000fe200078e02ff */
[----:B------:R-:W-:Y:S01]  /*1190*/  IADD3 R11, P2, R21, R25, RZ ;  /* 0x00000019150b7210 */ /* 0x000fe20007f5e0ff */
[----:B------:R-:W-:Y:S01]  /*11a0*/  IMAD R130, R165, 0x8, R24 ;  /* 0x00000008a5827824 */ /* 0x000fe200078e0218 */
[----:B------:R-:W-:Y:S01]  /*11b0*/  LEA.HI.X.SX32 R12, R13, R27, 0x1, P1 ;  /* 0x0000001b0d0c7211 */ /* 0x000fe200008f0eff */
[----:B------:R-:W-:Y:S01]  /*11c0*/  IMAD R171, R33, 0x2, R170 ;  /* 0x0000000221ab7824 */ /* 0x000fe200078e02aa */
[----:B------:R-:W-:Y:S01]  /*11d0*/  IADD3 R13, P1, R22, R25, RZ ;  /* 0x00000019160d7210 */ /* 0x000fe20007f3e0ff */
[----:B------:R-:W-:Y:S01]  /*11e0*/  IMAD R26, R165, 0x4, R130 ;  /* 0x00000004a51a7824 */ /* 0x000fe200078e0282 */
[----:B------:R-:W-:Y:S01]  /*11f0*/  LEA.HI.X.SX32 R14, R15, R27, 0x1, P5 ;  /* 0x0000001b0f0e7211 */ /* 0x000fe200028f0eff */
[----:B------:R-:W-:Y:S01]  /*1200*/  IMAD R172, R33, 0x2, R171 ;  /* 0x0000000221ac7824 */ /* 0x000fe200078e02ab */
[----:B------:R-:W-:Y:S01]  /*1210*/  IADD3 R15, P5, R23, R25, RZ ;  /* 0x00000019170f7210 */ /* 0x000fe20007fbe0ff */
[----:B------:R-:W-:Y:S01]  /*1220*/  IMAD R134, R165, 0x4, R26 ;  /* 0x00000004a5867824 */ /* 0x000fe200078e021a */
[-C--:B------:R-:W-:Y:S01]  /*1230*/  LEA.HI.X.SX32 R18, R19, R27.reuse, 0x1, P0 ;  /* 0x0000001b13127211 */ /* 0x080fe200000f0eff */
[----:B------:R-:W-:Y:S01]  /*1240*/  IMAD R178, R33, 0x2, R172 ;  /* 0x0000000221b27824 */ /* 0x000fe200078e02ac */
[-C--:B------:R-:W-:Y:S01]  /*1250*/  LEA.HI.X.SX32 R19, R20, R27.reuse, 0x1, P3 ;  /* 0x0000001b14137211 */ /* 0x080fe200018f0eff */
[----:B------:R-:W-:Y:S01]  /*1260*/  USGXT.U32 UR8, UR8, 0xe ;  /* 0x0000000e0808789a */ /* 0x000fe20008000000 */
[-C--:B------:R-:W-:Y:S01]  /*1270*/  LEA.HI.X.SX32 R20, R21, R27.reuse, 0x1, P2 ;  /* 0x0000001b15147211 */ /* 0x080fe200010f0eff */
[----:B------:R-:W-:Y:S01]  /*1280*/  IMAD R179, R33, 0x2, R178 ;  /* 0x0000000221b37824 */ /* 0x000fe200078e02b2 */
[-C--:B------:R-:W-:Y:S01]  /*1290*/  LEA.HI.X.SX32 R21, R22, R27.reuse, 0x1, P1 ;  /* 0x0000001b16157211 */ /* 0x080fe200008f0eff */
[----:B------:R-:W-:Y:S01]  /*12a0*/  UIADD3 UR18, UP0, UR8, 0x2, URZ ;  /* 0x0000000208127890 */ /* 0x000fe2000ff1e03f */
[----:B------:R-:W-:Y:S01]  /*12b0*/  LEA.HI.X.SX32 R22, R23, R27, 0x1, P5 ;  /* 0x0000001b17167211 */ /* 0x000fe200028f0eff */
[C---:B------:R-:W-:Y:S01]  /*12c0*/  IMAD R180, R33.reuse, 0x2, R179 ;  /* 0x0000000221b47824 */ /* 0x040fe200078e02b3 */
[-C--:B------:R-:W-:Y:S01]  /*12d0*/  IADD3 R23, P0, R2, R25.reuse, RZ ;  /* 0x0000001902177210 */ /* 0x080fe20007f1e0ff */
[----:B------:R-:W-:Y:S01]  /*12e0*/  UIADD3.X UR19, UR4, 0x40000040, URZ, UP0, !UPT ;  /* 0x4000004004137890 */ /* 0x000fe200087fe43f */
        /* <DEDUP_REMOVED lines=8> */
[----:B------:R-:W-:Y:S01]  /*1370*/  LEA.HI.X.SX32 R125, R0, R27, 0x1, P0 ;  /* 0x0000001b007d7211 */ /* 0x000fe200000f0eff */
[----:B------:R-:W-:Y:S01]  /*1380*/  IMAD R186, R33, 0x2, R185 ;  /* 0x0000000221ba7824 */ /* 0x000fe200078e02b9 */
[-C--:B------:R-:W-:Y:S01]  /*1390*/  IADD3 R124, P1, R126, R25.reuse, RZ ;  /* 0x000000197e7c7210 */ /* 0x080fe20007f3e0ff */
        /* <DEDUP_REMOVED lines=37> */
[-C--:B------:R-:W-:Y:S01]  /*15f0*/  IADD3 R146, P1, R24, R25.reuse, RZ ;  /* 0x0000001918927210 */ /* 0x080fe20007f3e0ff */
[----:B------:R-:W-:Y:S01]  /*1600*/  IMAD R248, R33, 0x2, R245 ;  /* 0x0000000221f87824 */ /* 0x000fe200078e02f5 */
[----:B------:R-:W-:Y:S01]  /*1610*/  IADD3 R147, P2, R150, R25, RZ ;  /* 0x0000001996937210 */ /* 0x000fe20007f5e0ff */
[----:B------:R-:W-:Y:S01]  /*1620*/  IMAD R162, R165, 0x8, R0 ;  /* 0x00000008a5a27824 */ /* 0x000fe200078e0200 */
[-C--:B------:R-:W-:Y:S01]  /*1630*/  LEA.HI.X.SX32 R142, R142, R27.reuse, 0x1, P0 ;  /* 0x0000001b8e8e7211 */ /* 0x080fe200000f0eff */
[----:B------:R-:W-:Y:S01]  /*1640*/  IMAD R250, R33, 0x2, R248 ;  /* 0x0000000221fa7824 */ /* 0x000fe200078e02f8 */
[-C--:B------:R-:W-:Y:S01]  /*1650*/  LEA.HI.X.SX32 R149, R24, R27.reuse, 0x1, P1 ;  /* 0x0000001b18957211 */ /* 0x080fe200008f0eff */
[----:B------:R-:W-:Y:S01]  /*1660*/  IMAD R24, R165, 0x4, R162 ;  /* 0x00000004a5187824 */ /* 0x000fe200078e02a2 */
[----:B------:R-:W-:-:S02]  /*1670*/  LEA.HI.X.SX32 R150, R150, R27, 0x1, P2 ;  /* 0x0000001b96967211 */ /* 0x000fc400010f0eff */
[----:B------:R-:W-:Y:S02]  /*1680*/  CS2R R98, SRZ ;  /* 0x0000000000627805 */ /* 0x000fe4000001ff00 */
[-C--:B------:R-:W-:Y:S01]  /*1690*/  IADD3 R145, P0, R148, R25.reuse, RZ ;  /* 0x0000001994917210 */ /* 0x080fe20007f1e0ff */
[----:B------:R-:W-:Y:S01]  /*16a0*/  IMAD R164, R165, 0x4, R24 ;  /* 0x00000004a5a47824 */ /* 0x000fe200078e0218 */
[----:B------:R-:W-:Y:S02]  /*16b0*/  IADD3 R153, P2, R156, R25, RZ ;  /* 0x000000199c997210 */ /* 0x000fe40007f5e0ff */
[----:B------:R-:W-:Y:S02]  /*16c0*/  CS2R R100, SRZ ;  /* 0x0000000000647805 */ /* 0x000fe4000001ff00 */
[----:B------:R-:W-:Y:S02]  /*16d0*/  LEA.HI.X.SX32 R148, R148, R27, 0x1, P0 ;  /* 0x0000001b94947211 */ /* 0x000fe400000f0eff */
[----:B------:R-:W-:-:S02]  /*16e0*/  CS2R R102, SRZ ;  /* 0x0000000000667805 */ /* 0x000fc4000001ff00 */
[----:B------:R-:W-:Y:S02]  /*16f0*/  LEA.HI.X.SX32 R156, R156, R27, 0x1, P2 ;  /* 0x0000001b9c9c7211 */ /* 0x000fe400010f0eff */
[----:B------:R-:W-:Y:S02]  /*1700*/  CS2R R104, SRZ ;  /* 0x0000000000687805 */ /* 0x000fe4000001ff00 */
[-C--:B------:R-:W-:Y:S02]  /*1710*/  IADD3 R151, P0, R154, R25.reuse, RZ ;  /* 0x000000199a977210 */ /* 0x080fe40007f1e0ff */
[----:B------:R-:W-:Y:S02]  /*1720*/  CS2R R106, SRZ ;  /* 0x00000000006a7805 */ /* 0x000fe4000001ff00 */
[----:B------:R-:W-:Y:S02]  /*1730*/  IADD3 R159, P2, R24, R25, RZ ;  /* 0x00000019189f7210 */ /* 0x000fe40007f5e0ff */
[----:B------:R-:W-:-:S02]  /*1740*/  CS2R R108, SRZ ;  /* 0x00000000006c7805 */ /* 0x000fc4000001ff00 */
[----:B------:R-:W-:Y:S02]  /*1750*/  IADD3 R152, P1, R2, R25, RZ ;  /* 0x0000001902987210 */ /* 0x000fe40007f3e0ff */
[----:B------:R-:W-:Y:S02]  /*1760*/  CS2R R110, SRZ ;  /* 0x00000000006e7805 */ /* 0x000fe4000001ff00 */
[-C--:B------:R-:W-:Y:S02]  /*1770*/  LEA.HI.X.SX32 R154, R154, R27.reuse, 0x1, P0 ;  /* 0x0000001b9a9a7211 */ /* 0x080fe400000f0eff */
[----:B------:R-:W-:Y:S02]  /*1780*/  CS2R R112, SRZ ;  /* 0x0000000000707805 */ /* 0x000fe4000001ff00 */
[----:B------:R-:W-:Y:S02]  /*1790*/  LEA.HI.X.SX32 R163, R24, R27, 0x1, P2 ;  /* 0x0000001b18a37211 */ /* 0x000fe400010f0eff */
[----:B------:R-:W-:-:S02]  /*17a0*/  CS2R R114, SRZ ;  /* 0x0000000000727805 */ /* 0x000fc4000001ff00 */
[----:B------:R-:W-:Y:S02]  /*17b0*/  LEA.HI.X.SX32 R155, R2, R27, 0x1, P1 ;  /* 0x0000001b029b7211 */ /* 0x000fe400008f0eff */
[----:B------:R-:W-:Y:S02]  /*17c0*/  CS2R R116, SRZ ;  /* 0x0000000000747805 */ /* 0x000fe4000001ff00 */
[----:B------:R-:W-:Y:S02]  /*17d0*/  IADD3 R157, P0, R0, R25, RZ ;  /* 0x00000019009d7210 */ /* 0x000fe40007f1e0ff */
[----:B------:R-:W-:Y:S02]  /*17e0*/  CS2R R118, SRZ ;  /* 0x0000000000767805 */ /* 0x000fe4000001ff00 */
[----:B------:R-:W-:Y:S01]  /*17f0*/  IADD3 R169, P2, R172, R29, RZ ;  /* 0x0000001daca97210 */ /* 0x000fe20007f5e0ff */
[----:B------:R-:W-:Y:S01]  /*1800*/  UMOV UR14, 0xfffffffe ;  /* 0xfffffffe000e7882 */ /* 0x000fe20000000000 */
[----:B------:R-:W-:Y:S01]  /*1810*/  IADD3 R158, P1, R162, R25, RZ ;  /* 0x00000019a29e7210 */ /* 0x000fe20007f3e0ff */
[----:B------:R-:W-:Y:S01]  /*1820*/  UMOV UR15, 0x7fffffdf ;  /* 0x7fffffdf000f7882 */ /* 0x000fe20000000000 */
[----:B------:R-:W-:Y:S01]  /*1830*/  LEA.HI.X.SX32 R161, R0, R27, 0x1, P0 ;  /* 0x0000001b00a17211 */ /* 0x000fe200000f0eff */
[C---:B------:R-:W-:Y:S01]  /*1840*/  IMAD R0, R33.reuse, 0x2, R250 ;  /* 0x0000000221007824 */ /* 0x040fe200078e02fa */
[----:B------:R-:W-:Y:S01]  /*1850*/  LEA.HI.X.SX32 R172, R172, R31, 0x1, P2 ;  /* 0x0000001facac7211 */ /* 0x000fe200010f0eff */
[----:B------:R-:W-:Y:S01]  /*1860*/  UMOV UR9, URZ ;  /* 0x0000003f00097c82 */ /* 0x000fe20008000000 */
[----:B------:R-:W-:Y:S01]  /*1870*/  LEA.HI.X.SX32 R162, R162, R27, 0x1, P1 ;  /* 0x0000001ba2a27211 */ /* 0x000fe200008f0eff */
[C---:B------:R-:W-:Y:S01]  /*1880*/  IMAD R2, R33.reuse, 0x2, R0 ;  /* 0x0000000221027824 */ /* 0x040fe200078e0200 */
[-C--:B------:R-:W-:Y:S01]  /*1890*/  IADD3 R166, P0, R170, R29.reuse, RZ ;  /* 0x0000001daaa67210 */ /* 0x080fe20007f1e0ff */
[----:B------:R-:W-:Y:S01]  /*18a0*/  UMOV UR5, URZ ;  /* 0x0000003f00057c82 */ /* 0x000fe20008000000 */
[-C--:B------:R-:W-:Y:S01]  /*18b0*/  IADD3 R177, P2, R180, R29.reuse, RZ ;  /* 0x0000001db4b17210 */ /* 0x080fe20007f5e0ff */
[----:B------:R-:W-:Y:S01]  /*18c0*/  IMAD R24, R33, 0x2, R2 ;  /* 0x0000000221187824 */ /* 0x000fe200078e0202 */
[C---:B------:R-:W-:Y:S01]  /*18d0*/  IADD3 R168, P1, R171.reuse, R29, RZ ;  /* 0x0000001daba87210 */ /* 0x040fe20007f3e0ff */
[----:B------:R-:W-:Y:S01]  /*18e0*/  UMOV UR6, URZ ;  /* 0x0000003f00067c82 */ /* 0x000fe20008000000 */
[-C--:B------:R-:W-:Y:S01]  /*18f0*/  LEA.HI.X.SX32 R170, R170, R31.reuse, 0x1, P0 ;  /* 0x0000001faaaa7211 */ /* 0x080fe200000f0eff */
[----:B------:R-:W-:Y:S01]  /*1900*/  UIADD3.64 UR14, UR8, -UR14, URZ ;  /* 0x8000000e080e7297 */ /* 0x000fe2000fffe03f */
[-C--:B------:R-:W-:Y:S01]  /*1910*/  LEA.HI.X.SX32 R180, R180, R31.reuse, 0x1, P2 ;  /* 0x0000001fb4b47211 */ /* 0x080fe200010f0eff */
[----:B------:R-:W-:Y:S01]  /*1920*/  UIADD3.64 UR22, UR18, 0x2, URZ ;  /* 0x0000000212167897 */ /* 0x000fe2000fffe03f */
[----:B------:R-:W-:Y:S01]  /*1930*/  LEA.HI.X.SX32 R171, R171, R31, 0x1, P1 ;  /* 0x0000001fabab7211 */ /* 0x000fe200008f0eff */
[----:B------:R-:W-:Y:S01]  /*1940*/  UIADD3.64 UR26, UR18, 0x4, URZ ;  /* 0x00000004121a7897 */ /* 0x000fe2000fffe03f */
[-C--:B------:R-:W-:Y:S01]  /*1950*/  IADD3 R173, P0, R178, R29.reuse, RZ ;  /* 0x0000001db2ad7210 */ /* 0x080fe20007f1e0ff */
[----:B------:R-:W-:Y:S01]  /*1960*/  ULDC UR32, c[0x0][0x238] ;  /* 0x00008e0000207ab9 */ /* 0x000fe20000000800 */
[----:B------:R-:W-:-:S02]  /*1970*/  IADD3 R183, P2, R186, R29, RZ ;  /* 0x0000001dbab77210 */ /* 0x000fc40007f5e0ff */
[C---:B------:R-:W-:Y:S02]  /*1980*/  IADD3 R176, P1, R179.reuse, R29, RZ ;  /* 0x0000001db3b07210 */ /* 0x040fe40007f3e0ff */
[-C--:B------:R-:W-:Y:S02]  /*1990*/  LEA.HI.X.SX32 R178, R178, R31.reuse, 0x1, P0 ;  /* 0x0000001fb2b27211 */ /* 0x080fe400000f0eff */
[-C--:B------:R-:W-:Y:S02]  /*19a0*/  LEA.HI.X.SX32 R186, R186, R31.reuse, 0x1, P2 ;  /* 0x0000001fbaba7211 */ /* 0x080fe400010f0eff */
[----:B------:R-:W-:Y:S02]  /*19b0*/  LEA.HI.X.SX32 R179, R179, R31, 0x1, P1 ;  /* 0x0000001fb3b37211 */ /* 0x000fe400008f0eff */
[-C--:B------:R-:W-:Y:S02]  /*19c0*/  IADD3 R181, P0, R184, R29.reuse, RZ ;  /* 0x0000001db8b57210 */ /* 0x080fe40007f1e0ff */
[----:B------:R-:W-:-:S02]  /*19d0*/  IADD3 R211, P2, R209, R29, RZ ;  /* 0x0000001dd1d37210 */ /* 0x000fc40007f5e0ff */
[----:B------:R-:W-:Y:S02]  /*19e0*/  IADD3 R182, P1, R185, R29, RZ ;  /* 0x0000001db9b67210 */ /* 0x000fe40007f3e0ff */
        /* <DEDUP_REMOVED lines=18> */
[-C--:B------:R-:W-:Y:S01]  /*1b10*/  LEA.HI.X.SX32 R225, R225, R31.reuse, 0x1, P0 ;  /* 0x0000001fe1e17211 */ /* 0x080fe200000f0eff */
[----:B------:R0:W-:Y:S01]  /*1b20*/  STL [R1+0x4], R175 ;  /* 0x000004af01007387 */ /* 0x0001e20000100800 */
[----:B------:R-:W-:Y:S02]  /*1b30*/  LEA.HI.X.SX32 R229, R229, R31, 0x1, P1 ;  /* 0x0000001fe5e57211 */ /* 0x000fe400008f0eff */
[----:B------:R-:W-:Y:S02]  /*1b40*/  IADD3 R249, P0, R248, R29, RZ ;  /* 0x0000001df8f97210 */ /* 0x000fe40007f1e0ff */
[-C--:B------:R-:W-:Y:S02]  /*1b50*/  IADD3 R7, P4, R17, R25.reuse, RZ ;  /* 0x0000001911077210 */ /* 0x080fe40007f9e0ff */
[----:B------:R-:W-:Y:S01]  /*1b60*/  IADD3 R160, P3, R164, R25, RZ ;  /* 0x00000019a4a07210 */ /* 0x000fe20007f7e0ff */
[----:B------:R-:W-:Y:S01]  /*1b70*/  IMAD R25, R33, 0x2, R24 ;  /* 0x0000000221197824 */ /* 0x000fe200078e0218 */
[----:B------:R-:W-:-:S02]  /*1b80*/  IADD3 R251, P1, R250, R29, RZ ;  /* 0x0000001dfafb7210 */ /* 0x000fc40007f3e0ff */
[-C--:B0-----:R-:W-:Y:S01]  /*1b90*/  LEA.HI.X.SX32 R175, R0, R31.reuse, 0x1, P2 ;  /* 0x0000001f00af7211 */ /* 0x081fe200010f0eff */
[----:B------:R-:W-:Y:S01]  /*1ba0*/  IMAD R26, R33, 0x2, R25 ;  /* 0x00000002211a7824 */ /* 0x000fe200078e0219 */
[-C--:B------:R-:W-:Y:S02]  /*1bb0*/  LEA.HI.X.SX32 R248, R248, R31.reuse, 0x1, P0 ;  /* 0x0000001ff8f87211 */ /* 0x080fe400000f0eff */
[----:B------:R-:W-:Y:S01]  /*1bc0*/  LEA.HI.X.SX32 R250, R250, R31, 0x1, P1 ;  /* 0x0000001ffafa7211 */ /* 0x000fe200008f0eff */
[----:B------:R0:W-:Y:S01]  /*1bd0*/  STL [R1], R175 ;  /* 0x000000af01007387 */ /* 0x0001e20000100800 */
[-C--:B------:R-:W-:Y:S02]  /*1be0*/  IADD3 R190, P0, R2, R29.reuse, RZ ;  /* 0x0000001d02be7210 */ /* 0x080fe40007f1e0ff */
[----:B------:R-:W-:Y:S02]  /*1bf0*/  IADD3 R189, P1, R24, R29, RZ ;  /* 0x0000001d18bd7210 */ /* 0x000fe40007f3e0ff */
[-C--:B------:R-:W-:Y:S01]  /*1c00*/  LEA.HI.X.SX32 R16, R17, R27.reuse, 0x1, P4 ;  /* 0x0000001b11107211 */ /* 0x080fe200020f0eff */
[----:B------:R1:W-:Y:S01]  /*1c10*/  STL [R1+0xc], R190 ;  /* 0x00000cbe01007387 */ /* 0x0003e20000100800 */
[----:B------:R-:W-:Y:S01]  /*1c20*/  LEA.HI.X.SX32 R164, R164, R27, 0x1, P3 ;  /* 0x0000001ba4a47211 */ /* 0x000fe200018f0eff */
[----:B------:R-:W-:Y:S01]  /*1c30*/  IMAD R27, R33, 0x2, R26 ;  /* 0x00000002211b7824 */ /* 0x000fe200078e021a */
[----:B------:R-:W-:Y:S01]  /*1c40*/  LEA.HI.X.SX32 R2, R2, R31, 0x1, P0 ;  /* 0x0000001f02027211 */ /* 0x000fe200000f0eff */
[----:B------:R2:W-:Y:S01]  /*1c50*/  STL [R1+0x14], R189 ;  /* 0x000014bd01007387 */ /* 0x0005e20000100800 */
[-C--:B0-----:R-:W-:Y:S01]  /*1c60*/  IADD3 R175, P2, R25, R29.reuse, RZ ;  /* 0x0000001d19af7210 */ /* 0x081fe20007f5e0ff */
[----:B------:R-:W-:Y:S01]  /*1c70*/  IMAD R0, R33, 0x2, R27 ;  /* 0x0000000221007824 */ /* 0x000fe200078e021b */
[----:B------:R-:W-:-:S03]  /*1c80*/  IADD3 R17, P4, R167, R29, RZ ;  /* 0x0000001da7117210 */ /* 0x000fc60007f9e0ff */
[----:B------:R0:W-:Y:S01]  /*1c90*/  STL [R1+0x1c], R175 ;  /* 0x00001caf01007387 */ /* 0x0001e20000100800 */
[----:B-1----:R-:W-:Y:S01]  /*1ca0*/  IADD3 R190, P0, R26, R29, RZ ;  /* 0x0000001d1abe7210 */ /* 0x002fe20007f1e0ff */
[----:B------:R-:W-:Y:S01]  /*1cb0*/  IMAD R28, R33, 0x2, R0 ;  /* 0x00000002211c7824 */ /* 0x000fe200078e0200 */
[-C--:B------:R-:W-:Y:S01]  /*1cc0*/  LEA.HI.X.SX32 R167, R167, R31.reuse, 0x1, P4 ;  /* 0x0000001fa7a77211 */ /* 0x080fe200020f0eff */
[----:B------:R1:W-:Y:S01]  /*1cd0*/  STL [R1+0x8], R2 ;  /* 0x0000080201007387 */ /* 0x0003e20000100800 */
[-C--:B--2---:R-:W-:Y:S02]  /*1ce0*/  LEA.HI.X.SX32 R189, R24, R31.reuse, 0x1, P1 ;  /* 0x0000001f18bd7211 */ /* 0x084fe400008f0eff */
[----:B0-----:R-:W-:-:S03]  /*1cf0*/  LEA.HI.X.SX32 R175, R25, R31, 0x1, P2 ;  /* 0x0000001f19af7211 */ /* 0x001fc600010f0eff */
[----:B------:R0:W-:Y:S01]  /*1d00*/  STL [R1+0x10], R189 ;  /* 0x000010bd01007387 */ /* 0x0001e20000100800 */
[----:B-1----:R-:W-:-:S03]  /*1d10*/  IMAD R2, R33, 0x2, R28 ;  /* 0x0000000221027824 */ /* 0x002fc600078e021c */
[----:B------:R1:W-:Y:S01]  /*1d20*/  STL [R1+0x18], R175 ;  /* 0x000018af01007387 */ /* 0x0003e20000100800 */
[----:B------:R-:W-:-:S03]  /*1d30*/  IMAD R24, R33, 0x2, R2 ;  /* 0x0000000221187824 */ /* 0x000fc600078e0202 */
[----:B------:R2:W-:Y:S01]  /*1d40*/  STL [R1+0x24], R190 ;  /* 0x000024be01007387 */ /* 0x0005e20000100800 */
[-C--:B0-----:R-:W-:Y:S02]  /*1d50*/  IADD3 R189, P1, R27, R29.reuse, RZ ;  /* 0x0000001d1bbd7210 */ /* 0x081fe40007f3e0ff */
[----:B-1----:R-:W-:-:S03]  /*1d60*/  IADD3 R175, P2, R0, R29, RZ ;  /* 0x0000001d00af7210 */ /* 0x002fc60007f5e0ff */
[----:B------:R0:W-:Y:S01]  /*1d70*/  STL [R1+0x2c], R189 ;  /* 0x00002cbd01007387 */ /* 0x0001e20000100800 */
[----:B--2---:R-:W-:-:S03]  /*1d80*/  LEA.HI.X.SX32 R190, R26, R31, 0x1, P0 ;  /* 0x0000001f1abe7211 */ /* 0x004fc600000f0eff */
[----:B------:R1:W-:Y:S04]  /*1d90*/  STL [R1+0x34], R175 ;  /* 0x000034af01007387 */ /* 0x0003e80000100800 */
[----:B------:R2:W-:Y:S01]  /*1da0*/  STL [R1+0x20], R190 ;  /* 0x000020be01007387 */ /* 0x0005e20000100800 */
[-C--:B0-----:R-:W-:Y:S02]  /*1db0*/  LEA.HI.X.SX32 R189, R27, R31.reuse, 0x1, P1 ;  /* 0x0000001f1bbd7211 */ /* 0x081fe400008f0eff */
[----:B-1----:R-:W-:-:S03]  /*1dc0*/  LEA.HI.X.SX32 R175, R0, R31, 0x1, P2 ;  /* 0x0000001f00af7211 */ /* 0x002fc600010f0eff */
[----:B------:R0:W-:Y:S01]  /*1dd0*/  STL [R1+0x28], R189 ;  /* 0x000028bd01007387 */ /* 0x0001e20000100800 */
[----:B------:R-:W-:Y:S01]  /*1de0*/  IMAD R0, R33, 0x2, R24 ;  /* 0x0000000221007824 */ /* 0x000fe200078e0218 */
[-C--:B--2---:R-:W-:Y:S02]  /*1df0*/  IADD3 R190, P0, R28, R29.reuse, RZ ;  /* 0x0000001d1cbe7210 */ /* 0x084fe40007f1e0ff */
[----:B------:R1:W-:Y:S04]  /*1e00*/  STL [R1+0x30], R175 ;  /* 0x000030af01007387 */ /* 0x0003e80000100800 */
[----:B------:R2:W-:Y:S01]  /*1e10*/  STL [R1+0x3c], R190 ;  /* 0x00003cbe01007387 */ /* 0x0005e20000100800 */
[-C--:B0-----:R-:W-:Y:S02]  /*1e20*/  IADD3 R189, P1, R2, R29.reuse, RZ ;  /* 0x0000001d02bd7210 */ /* 0x081fe40007f3e0ff */
[----:B-1----:R-:W-:-:S03]  /*1e30*/  IADD3 R175, P2, R24, R29, RZ ;  /* 0x0000001d18af7210 */ /* 0x002fc60007f5e0ff */
[----:B------:R0:W-:Y:S01]  /*1e40*/  STL [R1+0x44], R189 ;  /* 0x000044bd01007387 */ /* 0x0001e20000100800 */
[----:B--2---:R-:W-:-:S03]  /*1e50*/  IADD3 R190, P3, R0, R29, RZ ;  /* 0x0000001d00be7210 */ /* 0x004fc60007f7e0ff */
[----:B------:R1:W-:Y:S01]  /*1e60*/  STL [R1+0x4c], R175 ;  /* 0x00004caf01007387 */ /* 0x0003e20000100800 */
[----:B------:R-:W-:-:S03]  /*1e70*/  LEA.HI.X.SX32 R0, R0, R31, 0x1, P3 ;  /* 0x0000001f00007211 */ /* 0x000fc600018f0eff */
[----:B------:R2:W-:Y:S01]  /*1e80*/  STL [R1+0x54], R190 ;  /* 0x000054be01007387 */ /* 0x0005e20000100800 */
[-C--:B0-----:R-:W-:Y:S02]  /*1e90*/  LEA.HI.X.SX32 R189, R28, R31.reuse, 0x1, P0 ;  /* 0x0000001f1cbd7211 */ /* 0x081fe400000f0eff */
[----:B-1----:R-:W-:-:S03]  /*1ea0*/  LEA.HI.X.SX32 R175, R2, R31, 0x1, P1 ;  /* 0x0000001f02af7211 */ /* 0x002fc600008f0eff */
[----:B------:R0:W-:Y:S01]  /*1eb0*/  STL [R1+0x38], R189 ;  /* 0x000038bd01007387 */ /* 0x0001e20000100800 */
[----:B------:R-:W-:Y:S02]  /*1ec0*/  LEA.HI.X.SX32 R2, R24, R31, 0x1, P2 ;  /* 0x0000001f18027211 */ /* 0x000fe400010f0eff */
[----:B------:R-:W-:Y:S01]  /*1ed0*/  LOP3.LUT P1, RZ, R174, 0x1, RZ, 0xc0, !PT ;  /* 0x00000001aeff7812 */ /* 0x000fe2000782c0ff */
[----:B------:R-:W-:Y:S01]  /*1ee0*/  STL [R1+0x40], R175 ;  /* 0x000040af01007387 */ /* 0x000fe20000100800 */
[----:B--2---:R-:W-:-:S03]  /*1ef0*/  IMAD.MOV.U32 R190, RZ, RZ, 0x3f800000 ;  /* 0x3f800000ffbe7424 */ /* 0x004fc600078e00ff */
[----:B------:R1:W-:Y:S01]  /*1f00*/  STL [R1+0x48], R2 ;  /* 0x0000480201007387 */ /* 0x0003e20000100800 */
[----:B0-----:R-:W-:-:S03]  /*1f10*/  IMAD.MOV.U32 R189, RZ, RZ, 0x3f800000 ;  /* 0x3f800000ffbd7424 */ /* 0x001fc600078e00ff */
[----:B------:R0:W-:Y:S01]  /*1f20*/  STL [R1+0x50], R0 ;  /* 0x0000500001007387 */ /* 0x0001e20000100800 */
[----:B-1----:R-:W-:Y:S02]  /*1f30*/  IMAD.MOV.U32 R2, RZ, RZ, -0x800000 ;  /* 0xff800000ff027424 */ /* 0x002fe400078e00ff */
[----:B0-----:R-:W-:-:S07]  /*1f40*/  IMAD.MOV.U32 R0, RZ, RZ, RZ ;  /* 0x000000ffff007224 */ /* 0x001fce00078e00ff */
.L_x_1:
[----:B------:R-:W-:Y:S01]  /*1f50*/  SHF.R.S32.HI R33, RZ, 0x1f, R0 ;  /* 0x0000001fff217819 */ /* 0x000fe20000011400 */
[----:B------:R-:W2:Y:S01]  /*1f60*/  LDL R237, [R1+0x4] ;  /* 0x0000040001ed7983 */ /* 0x000ea20000100800 */
[C---:B------:R-:W-:Y:S02]  /*1f70*/  IADD3 R28, P0, R0.reuse, R4, RZ ;  /* 0x00000004001c7210 */ /* 0x040fe40007f1e0ff */
[C---:B------:R-:W-:Y:S01]  /*1f80*/  IADD3 R26, P2, R0.reuse, R23, RZ ;  /* 0x00000017001a7210 */ /* 0x040fe20007f5e0ff */
[----:B------:R-:W0:Y:S02]  /*1f90*/  S2R R175, SR_TID.X ;  /* 0x0000000000af7919 */ /* 0x000e240000002100 */
[C---:B------:R-:W-:Y:S01]  /*1fa0*/  IMAD.X R29, R33.reuse, 0x1, R10, P0 ;  /* 0x00000001211d7824 */ /* 0x040fe200000e060a */
[----:B------:R-:W-:Y:S01]  /*1fb0*/  IADD3 R24, P0, R0, R120, RZ ;  /* 0x0000007800187210 */ /* 0x000fe20007f1e0ff */
[----:B------:R-:W-:Y:S01]  /*1fc0*/  IMAD.X R27, R33, 0x1, R121, P2 ;  /* 0x00000001211b7824 */ /* 0x000fe200010e0679 */
[----:B------:R-:W-:Y:S01]  /*1fd0*/  USHF.R.S32.HI UR25, URZ, 0x1f, UR4 ;  /* 0x0000001f3f197899 */ /* 0x000fe20008011404 */
[----:B------:R-:W-:Y:S01]  /*1fe0*/  LOP3.LUT R198, R3, 0x8, RZ, 0xfc, !PT ;  /* 0x0000000803c67812 */ /* 0x000fe200078efcff */
[----:B------:R1:W3:Y:S01]  /*1ff0*/  LDG.E.U8 R36, desc[UR20][R28.64] ;  /* 0x000000141c247981 */ /* 0x0002e2000c1e1100 */
[----:B------:R-:W-:-:S03]  /*2000*/  IMAD.X R25, R33, 0x1, R122, P0 ;  /* 0x0000000121197824 */ /* 0x000fc600000e067a */
[----:B------:R4:W5:Y:S04]  /*2010*/  LDG.E.U8 R38, desc[UR20][R26.64] ;  /* 0x000000141a267981 */ /* 0x000968000c1e1100 */
[----:B------:R4:W2:Y:S01]  /*2020*/  LDG.E.U8 R40, desc[UR20][R24.64] ;  /* 0x0000001418287981 */ /* 0x0008a2000c1e1100 */
[----:B-1----:R-:W-:-:S03]  /*2030*/  IADD3 R28, P2, R0, R5, RZ ;  /* 0x00000005001c7210 */ /* 0x002fc60007f5e0ff */
[----:B------:R-:W5:Y:S01]  /*2040*/  LDL R232, [R1] ;  /* 0x0000000001e87983 */ /* 0x000f620000100800 */
[C---:B----4-:R-:W-:Y:S01]  /*2050*/  IADD3 R26, P0, R0.reuse, R123, RZ ;  /* 0x0000007b001a7210 */ /* 0x050fe20007f1e0ff */
[C---:B------:R-:W-:Y:S02]  /*2060*/  IMAD.X R29, R33.reuse, 0x1, R12, P2 ;  /* 0x00000001211d7824 */ /* 0x040fe400010e060c */
[----:B------:R-:W4:Y:S01]  /*2070*/  LDL R242, [R1+0xc] ;  /* 0x00000c0001f27983 */ /* 0x000f220000100800 */
[----:B------:R-:W-:Y:S01]  /*2080*/  IADD3 R24, P2, R0, R124, RZ ;  /* 0x0000007c00187210 */ /* 0x000fe20007f5e0ff */
[C---:B------:R-:W-:Y:S02]  /*2090*/  IMAD.X R27, R33.reuse, 0x1, R125, P0 ;  /* 0x00000001211b7824 */ /* 0x040fe400000e067d */
[----:B------:R1:W4:Y:S02]  /*20a0*/  LDG.E.U8 R42, desc[UR20][R28.64] ;  /* 0x000000141c2a7981 */ /* 0x000324000c1e1100 */
[----:B------:R-:W-:-:S02]  /*20b0*/  IMAD.X R25, R33, 0x1, R126, P2 ;  /* 0x0000000121197824 */ /* 0x000fc400010e067e */
[----:B------:R0:W5:Y:S04]  /*20c0*/  LDG.E.U8 R44, desc[UR20][R26.64] ;  /* 0x000000141a2c7981 */ /* 0x000168000c1e1100 */
[----:B------:R0:W4:Y:S01]  /*20d0*/  LDG.E.U8 R46, desc[UR20][R24.64] ;  /* 0x00000014182e7981 */ /* 0x000122000c1e1100 */
[----:B-1----:R-:W-:-:S03]  /*20e0*/  IADD3 R28, P0, R0, R127, RZ ;  /* 0x0000007f001c7210 */ /* 0x002fc60007f1e0ff */
[----:B------:R-:W4:Y:S01]  /*20f0*/  LDL R233, [R1+0x8] ;  /* 0x0000080001e97983 */ /* 0x000f220000100800 */
[C---:B0-----:R-:W-:Y:S01]  /*2100*/  IADD3 R26, P2, R0.reuse, R6, RZ ;  /* 0x00000006001a7210 */ /* 0x041fe20007f5e0ff */
[C---:B------:R-:W-:Y:S02]  /*2110*/  IMAD.X R29, R33.reuse, 0x1, R129, P0 ;  /* 0x00000001211d7824 */ /* 0x040fe400000e0681 */
[----:B------:R-:W4:Y:S01]  /*2120*/  LDL R241, [R1+0x14] ;  /* 0x0000140001f17983 */ /* 0x000f220000100800 */
[----:B------:R-:W-:Y:S01]  /*2130*/  IADD3 R24, P0, R0, R128, RZ ;  /* 0x0000008000187210 */ /* 0x000fe20007f1e0ff */
[C---:B------:R-:W-:Y:S02]  /*2140*/  IMAD.X R27, R33.reuse, 0x1, R14, P2 ;  /* 0x00000001211b7824 */ /* 0x040fe400010e060e */
[----:B------:R0:W4:Y:S02]  /*2150*/  LDG.E.U8 R48, desc[UR20][R28.64] ;  /* 0x000000141c307981 */ /* 0x000124000c1e1100 */
[----:B------:R-:W-:-:S02]  /*2160*/  IMAD.X R25, R33, 0x1, R130, P0 ;  /* 0x0000000121197824 */ /* 0x000fc400000e0682 */
[----:B------:R1:W4:Y:S04]  /*2170*/  LDG.E.U8 R50, desc[UR20][R26.64] ;  /* 0x000000141a327981 */ /* 0x000328000c1e1100 */
[----:B------:R1:W4:Y:S01]  /*2180*/  LDG.E.U8 R52, desc[UR20][R24.64] ;  /* 0x0000001418347981 */ /* 0x000322000c1e1100 */
[----:B0-----:R-:W-:-:S03]  /*2190*/  IADD3 R28, P2, R0, R131, RZ ;  /* 0x00000083001c7210 */ /* 0x001fc60007f5e0ff */
[----:B------:R-:W4:Y:S01]  /*21a0*/  LDL R234, [R1+0x10] ;  /* 0x0000100001ea7983 */ /* 0x000f220000100800 */
[C---:B-1----:R-:W-:Y:S01]  /*21b0*/  IADD3 R26, P0, R0.reuse, R132, RZ ;  /* 0x00000084001a7210 */ /* 0x042fe20007f1e0ff */
        /* <DEDUP_REMOVED lines=44> */
[----:B------:R-:W-:Y:S01]  /*2480*/  IMAD.X R29, R33, 0x1, R150, P2 ;  /* 0x00000001211d7824 */ /* 0x000fe200010e0696 */
[----:B------:R-:W-:-:S03]  /*2490*/  IADD3 R24, P2, R0, R152, RZ ;  /* 0x0000009800187210 */ /* 0x000fc60007f5e0ff */
[C---:B------:R-:W-:Y:S01]  /*24a0*/  IMAD.X R27, R33.reuse, 0x1, R154, P0 ;  /* 0x00000001211b7824 */ /* 0x040fe200000e069a */
[----:B------:R0:W4:Y:S01]  /*24b0*/  LDG.E.U8 R78, desc[UR20][R28.64] ;  /* 0x000000141c4e7981 */ /* 0x000122000c1e1100 */
[----:B------:R-:W-:-:S03]  /*24c0*/  IMAD.X R25, R33, 0x1, R155, P2 ;  /* 0x0000000121197824 */ /* 0x000fc600010e069b */
[----:B------:R1:W4:Y:S04]  /*24d0*/  LDG.E.U8 R80, desc[UR20][R26.64] ;  /* 0x000000141a507981 */ /* 0x000328000c1e1100 */
[----:B------:R1:W4:Y:S01]  /*24e0*/  LDG.E.U8 R84, desc[UR20][R24.64] ;  /* 0x0000001418547981 */ /* 0x000322000c1e1100 */
[C---:B0-----:R-:W-:Y:S02]  /*24f0*/  IADD3 R28, P0, R0.reuse, R157, RZ ;  /* 0x0000009d001c7210 */ /* 0x041fe40007f1e0ff */
[----:B-1----:R-:W-:-:S03]  /*2500*/  IADD3 R26, P2, R0, R158, RZ ;  /* 0x0000009e001a7210 */ /* 0x002fc60007f5e0ff */
[C---:B------:R-:W-:Y:S01]  /*2510*/  IMAD.X R29, R33.reuse, 0x1, R161, P0 ;  /* 0x00000001211d7824 */ /* 0x040fe200000e06a1 */
[C---:B------:R-:W-:Y:S02]  /*2520*/  IADD3 R30, P0, R0.reuse, R11, RZ ;  /* 0x0000000b001e7210 */ /* 0x040fe40007f1e0ff */
[C---:B------:R-:W-:Y:S01]  /*2530*/  IADD3 R24, P3, R0.reuse, R160, RZ ;  /* 0x000000a000187210 */ /* 0x040fe20007f7e0ff */
[C---:B------:R-:W-:Y:S01]  /*2540*/  IMAD.X R27, R33.reuse, 0x1, R162, P2 ;  /* 0x00000001211b7824 */ /* 0x040fe200010e06a2 */
[----:B------:R0:W4:Y:S01]  /*2550*/  LDG.E.U8 R174, desc[UR20][R28.64] ;  /* 0x000000141cae7981 */ /* 0x000122000c1e1100 */
[C---:B------:R-:W-:Y:S02]  /*2560*/  IMAD.X R31, R33.reuse, 0x1, R20, P0 ;  /* 0x00000001211f7824 */ /* 0x040fe400000e0614 */
[----:B------:R-:W-:Y:S01]  /*2570*/  IMAD.X R25, R33, 0x1, R164, P3 ;  /* 0x0000000121197824 */ /* 0x000fe200018e06a4 */
[----:B------:R1:W4:Y:S04]  /*2580*/  LDG.E.U8 R194, desc[UR20][R26.64] ;  /* 0x000000141ac27981 */ /* 0x000328000c1e1100 */
[----:B------:R1:W4:Y:S01]  /*2590*/  LDG.E.U8 R196, desc[UR20][R24.64] ;  /* 0x0000001418c47981 */ /* 0x000322000c1e1100 */
[----:B0-----:R-:W-:-:S03]  /*25a0*/  IADD3 R28, P2, R0, R153, RZ ;  /* 0x00000099001c7210 */ /* 0x001fc60007f5e0ff */
[----:B------:R0:W4:Y:S01]  /*25b0*/  LDG.E.U8 R82, desc[UR20][R30.64] ;  /* 0x000000141e527981 */ /* 0x000122000c1e1100 */
[C---:B-1----:R-:W-:Y:S01]  /*25c0*/  IADD3 R26, P0, R0.reuse, R13, RZ ;  /* 0x0000000d001a7210 */ /* 0x042fe20007f1e0ff */
[----:B------:R-:W-:Y:S01]  /*25d0*/  IMAD.X R29, R33, 0x1, R156, P2 ;  /* 0x00000001211d7824 */ /* 0x000fe200010e069c */
[----:B------:R-:W-:-:S03]  /*25e0*/  IADD3 R24, P3, R0, R159, RZ ;  /* 0x0000009f00187210 */ /* 0x000fc60007f7e0ff */
[C---:B------:R-:W-:Y:S01]  /*25f0*/  IMAD.X R27, R33.reuse, 0x1, R21, P0 ;  /* 0x00000001211b7824 */ /* 0x040fe200000e0615 */
[----:B------:R-:W4:Y:S01]  /*2600*/  LDG.E.U8 R86, desc[UR20][R28.64] ;  /* 0x000000141c567981 */ /* 0x000f22000c1e1100 */
[----:B0-----:R-:W-:Y:S01]  /*2610*/  IADD3 R30, P2, R0, R15, RZ ;  /* 0x0000000f001e7210 */ /* 0x001fe20007f5e0ff */
[C---:B------:R-:W-:Y:S02]  /*2620*/  IMAD.X R25, R33.reuse, 0x1, R163, P3 ;  /* 0x0000000121197824 */ /* 0x040fe400018e06a3 */
[----:B------:R0:W4:Y:S02]  /*2630*/  LDG.E.U8 R200, desc[UR20][R26.64] ;  /* 0x000000141ac87981 */ /* 0x000124000c1e1100 */
[----:B------:R-:W-:Y:S02]  /*2640*/  IMAD.X R31, R33, 0x1, R22, P2 ;  /* 0x00000001211f7824 */ /* 0x000fe400010e0616 */
[----:B------:R1:W4:Y:S04]  /*2650*/  LDG.E.U8 R202, desc[UR20][R24.64] ;  /* 0x0000001418ca7981 */ /* 0x000328000c1e1100 */
[----:B------:R1:W4:Y:S01]  /*2660*/  LDG.E.U8 R204, desc[UR20][R30.64] ;  /* 0x000000141ecc7981 */ /* 0x000322000c1e1100 */
[----:B------:R-:W-:-:S04]  /*2670*/  LOP3.LUT P6, RZ, R175, 0x80, RZ, 0xc0, !PT ;  /* 0x00000080afff7812 */ /* 0x000fc800078cc0ff */
[----:B------:R-:W-:-:S04]  /*2680*/  SEL R195, RZ, 0x90, !P6 ;  /* 0x00000090ffc37807 */ /* 0x000fc80007000000 */
[----:B------:R-:W-:Y:S01]  /*2690*/  LOP3.LUT R195, R195, 0x7f, R175, 0x78, !PT ;  /* 0x0000007fc3c37812 */ /* 0x000fe200078e78af */
[----:B------:R-:W-:Y:S03]  /*26a0*/  BAR.SYNC.DEFER_BLOCKING 0x0 ;  /* 0x0000000000007b1d */ /* 0x000fe60000010000 */
[----:B------:R-:W-:Y:S01]  /*26b0*/  LOP3.LUT R197, R195, 0x20, RZ, 0x3c, !PT ;  /* 0x00000020c3c57812 */ /* 0x000fe200078e3cff */
[----:B------:R-:W-:Y:S01]  /*26c0*/  IMAD.SHL.U32 R32, R175, 0x2, RZ ;  /* 0x00000002af207824 */ /* 0x000fe200078e00ff */
[----:B------:R-:W-:-:S04]  /*26d0*/  IADD3 R34, P0, R17, UR4, RZ ;  /* 0x0000000411227c10 */ /* 0x000fc8000ff1e0ff */
[----:B------:R-:W-:Y:S02]  /*26e0*/  LOP3.LUT R32, R32, 0x6, RZ, 0xc0, !PT ;  /* 0x0000000620207812 */ /* 0x000fe400078ec0ff */
[----:B------:R-:W-:Y:S02]  /*26f0*/  IADD3.X R35, R167, UR25, RZ, P0, !PT ;  /* 0x00000019a7237c10 */ /* 0x000fe400087fe4ff */
[----:B0-----:R-:W-:Y:S02]  /*2700*/  IADD3 R26, P0, R168, UR4, RZ ;  /* 0x00000004a81a7c10 */ /* 0x001fe4000ff1e0ff */
[----:B------:R-:W-:Y:S02]  /*2710*/  IADD3 R192, P5, R32, UR5, RZ ;  /* 0x0000000520c07c10 */ /* 0x000fe4000ffbe0ff */
[----:B-1----:R-:W-:Y:S02]  /*2720*/  IADD3 R24, P2, R166, UR4, RZ ;  /* 0x00000004a6187c10 */ /* 0x002fe4000ff5e0ff */
[----:B------:R-:W-:-:S02]  /*2730*/  IADD3.X R27, R171, UR25, RZ, P0, !PT ;  /* 0x00000019ab1b7c10 */ /* 0x000fc400087fe4ff */
[----:B------:R-:W-:Y:S02]  /*2740*/  IADD3 R30, P0, R173, UR4, RZ ;  /* 0x00000004ad1e7c10 */ /* 0x000fe4000ff1e0ff */
[----:B------:R-:W-:Y:S02]  /*2750*/  LOP3.LUT R32, R192, 0x70, RZ, 0xfc, !PT ;  /* 0x00000070c0207812 */ /* 0x000fe400078efcff */
[----:B------:R-:W-:Y:S02]  /*2760*/  IADD3.X R25, R170, UR25, RZ, P2, !PT ;  /* 0x00000019aa197c10 */ /* 0x000fe400097fe4ff */
[----:B------:R-:W-:Y:S02]  /*2770*/  LOP3.LUT R37, R192, 0x71, RZ, 0xfc, !PT ;  /* 0x00000071c0257812 */ /* 0x000fe400078efcff */
[----:B------:R-:W-:Y:S02]  /*2780*/  IADD3 R28, P2, R169, UR4, RZ ;  /* 0x00000004a91c7c10 */ /* 0x000fe4000ff5e0ff */
[----:B------:R-:W-:-:S02]  /*2790*/  IADD3.X R31, R178, UR25, RZ, P0, !PT ;  /* 0x00000019b21f7c10 */ /* 0x000fc400087fe4ff */
[CC--:B------:R-:W-:Y:S02]  /*27a0*/  ISETP.GT.U32.AND P3, PT, R32.reuse, R198.reuse, PT ;  /* 0x000000c62000720c */ /* 0x0c0fe40003f64070 */
[----:B------:R-:W-:Y:S02]  /*27b0*/  ISETP.GT.U32.AND P0, PT, R37, R198, PT ;  /* 0x000000c62500720c */ /* 0x000fe40003f04070 */
[----:B------:R-:W-:Y:S02]  /*27c0*/  ISETP.GT.U32.AND P4, PT, R32, R3, PT ;  /* 0x000000032000720c */ /* 0x000fe40003f84070 */
[----:B------:R-:W-:Y:S02]  /*27d0*/  IADD3.X R29, R172, UR25, RZ, P2, !PT ;  /* 0x00000019ac1d7c10 */ /* 0x000fe400097fe4ff */
[----:B------:R-:W-:Y:S02]  /*27e0*/  IADD3 R32, P2, R176, UR4, RZ ;  /* 0x00000004b0207c10 */ /* 0x000fe4000ff5e0ff */
[----:B------:R-:W-:-:S02]  /*27f0*/  LOP3.LUT R39, R192, 0x79, RZ, 0xfc, !PT ;  /* 0x00000079c0277812 */ /* 0x000fc400078efcff */
[----:B------:R-:W-:Y:S02]  /*2800*/  IADD3.X R33, R179, UR25, RZ, P2, !PT ;  /* 0x00000019b3217c10 */ /* 0x000fe400097fe4ff */
[----:B------:R-:W-:Y:S01]  /*2810*/  ISETP.GT.U32.AND P2, PT, R37, R3, PT ;  /* 0x000000032500720c */ /* 0x000fe20003f44070 */
[----:B---3--:R-:W-:Y:S04]  /*2820*/  STS.U8 [R195+UR17+0x2000], R36 ;  /* 0x00200024c3007988 */ /* 0x008fe80008000011 */
[----:B--2---:R-:W-:Y:S04]  /*2830*/  STS.U8 [R195+UR17+0x2200], R40 ;  /* 0x00220028c3007988 */ /* 0x004fe80008000011 */
[----:B-----5:R-:W-:Y:S04]  /*2840*/  STS.U8 [R195+UR17+0x2400], R44 ;  /* 0x0024002cc3007988 */ /* 0x020fe80008000011 */
[----:B----4-:R-:W-:Y:S04]  /*2850*/  STS.U8 [R195+UR17+0x2600], R48 ;  /* 0x00260030c3007988 */ /* 0x010fe80008000011 */
[----:B------:R-:W-:Y:S04]  /*2860*/  STS.U8 [R195+UR17+0x2800], R52 ;  /* 0x00280034c3007988 */ /* 0x000fe80008000011 */
        /* <DEDUP_REMOVED lines=9> */
[----:B------:R0:W-:Y:S04]  /*2900*/  STS.U8 [R195+UR17+0x3c00], R194 ;  /* 0x003c00c2c3007988 */ /* 0x0001e80008000011 */
[----:B------:R-:W-:Y:S04]  /*2910*/  STS.U8 [R195+UR17+0x3e00], R196 ;  /* 0x003e00c4c3007988 */ /* 0x000fe80008000011 */
[----:B------:R1:W-:Y:S04]  /*2920*/  STS.U8 [R197+UR17+0x2100], R38 ;  /* 0x00210026c5007988 */ /* 0x0003e80008000011 */
        /* <DEDUP_REMOVED lines=13> */
[----:B------:R3:W-:Y:S04]  /*2a00*/  STS.U8 [R197+UR17+0x3d00], R202 ;  /* 0x003d00cac5007988 */ /* 0x0007e80008000011 */
[----:B------:R4:W-:Y:S01]  /*2a10*/  STS.U8 [R197+UR17+0x3f00], R204 ;  /* 0x003f00ccc5007988 */ /* 0x0009e20008000011 */
[----:B------:R5:W-:Y:S06]  /*2a20*/  MEMBAR.ALL.CTA ;  /* 0x0000000000007992 */ /* 0x000bec0000008000 */
[----:B-----5:R-:W5:Y:S01]  /*2a30*/  FENCE.VIEW.ASYNC.S ;  /* 0x00000000000073c6 */ /* 0x020f620000000000 */
[----:B0-----:R-:W-:Y:S01]  /*2a40*/  IMAD.X R194, RZ, RZ, UR6, P5 ;  /* 0x00000006ffc27e24 */ /* 0x001fe2000a8e06ff */
[----:B-----5:R-:W-:Y:S04]  /*2a50*/  BAR.SYNC.DEFER_BLOCKING 0x0 ;  /* 0x0000000000007b1d */ /* 0x020fe80000010000 */
[----:B------:R-:W-:-:S02]  /*2a60*/  ISETP.GT.U32.AND.EX P3, PT, R194, RZ, PT, P3 ;  /* 0x000000ffc200720c */ /* 0x000fc40003f64130 */
[C---:B------:R-:W-:Y:S02]  /*2a70*/  ISETP.GT.U32.AND.EX P0, PT, R194.reuse, RZ, PT, P0 ;  /* 0x000000ffc200720c */ /* 0x040fe40003f04100 */
[----:B-1----:R-:W-:Y:S02]  /*2a80*/  SEL R38, RZ, 0x1fffe, !P3 ;  /* 0x0001fffeff267807 */ /* 0x002fe40005800000 */
[----:B------:R-:W-:Y:S02]  /*2a90*/  SEL R37, RZ, 0x1, !P0 ;  /* 0x00000001ff257807 */ /* 0x000fe40004000000 */
[----:B------:R-:W-:Y:S02]  /*2aa0*/  ISETP.GT.U32.AND P0, PT, R39, R3, PT ;  /* 0x000000032700720c */ /* 0x000fe40003f04070 */
[C---:B------:R-:W-:Y:S02]  /*2ab0*/  ISETP.GT.U32.AND.EX P4, PT, R194.reuse, RZ, PT, P4 ;  /* 0x000000ffc200720c */ /* 0x040fe40003f84140 */
[----:B------:R-:W-:Y:S01]  /*2ac0*/  ISETP.GT.U32.AND.EX P2, PT, R194, RZ, PT, P2 ;  /* 0x000000ffc200720c */ /* 0x000fe20003f44120 */
[----:B------:R0:W5:Y:S01]  /*2ad0*/  LDG.E.U8 R196, desc[UR20][R34.64] ;  /* 0x0000001422c47981 */ /* 0x000162000c1e1100 */
[----:B------:R-:W-:-:S03]  /*2ae0*/  LOP3.LUT R43, R192, 0x78, RZ, 0xfc, !PT ;  /* 0x00000078c02b7812 */ /* 0x000fc600078efcff */
[----:B------:R1:W5:Y:S04]  /*2af0*/  LDG.E.U8 R199, desc[UR20][R24.64] ;  /* 0x0000001418c77981 */ /* 0x000368000c1e1100 */
[----:B--2---:R2:W5:Y:S01]  /*2b00*/  LDG.E.U8 R200, desc[UR20][R26.64] ;  /* 0x000000141ac87981 */ /* 0x004562000c1e1100 */
[----:B0-----:R-:W-:-:S03]  /*2b10*/  IADD3 R34, P5, R177, UR4, RZ ;  /* 0x00000004b1227c10 */ /* 0x001fc6000ffbe0ff */
[----:B------:R0:W5:Y:S01]  /*2b20*/  LDG.E.U8 R201, desc[UR20][R28.64] ;  /* 0x000000141cc97981 */ /* 0x000162000c1e1100 */
[----:B------:R-:W-:Y:S02]  /*2b30*/  IADD3.X R35, R180, UR25, RZ, P5, !PT ;  /* 0x00000019b4237c10 */ /* 0x000fe4000affe4ff */
[----:B------:R-:W-:Y:S01]  /*2b40*/  ISETP.GT.U32.AND P5, PT, R39, R198, PT ;  /* 0x000000c62700720c */ /* 0x000fe20003fa4070 */
[----:B------:R-:W-:Y:S01]  /*2b50*/  IMAD.IADD R39, R37, 0x1, R38 ;  /* 0x0000000125277824 */ /* 0x000fe200078e0226 */
[----:B------:R-:W-:Y:S01]  /*2b60*/  IADD3 R36, P3, R181, UR4, RZ ;  /* 0x00000004b5247c10 */ /* 0x000fe2000ff7e0ff */
[----:B---3--:R3:W5:Y:S01]  /*2b70*/  LDG.E.U8 R202, desc[UR20][R30.64] ;  /* 0x000000141eca7981 */ /* 0x008762000c1e1100 */
[----:B------:R-:W-:Y:S02]  /*2b80*/  SEL R42, RZ, 0x7fff8, !P4 ;  /* 0x0007fff8ff2a7807 */ /* 0x000fe40006000000 */
[----:B------:R-:W-:Y:S01]  /*2b90*/  SEL R193, RZ, 0x4, !P2 ;  /* 0x00000004ffc17807 */ /* 0x000fe20005000000 */
[----:B------:R3:W5:Y:S01]  /*2ba0*/  LDG.E.U8 R203, desc[UR20][R32.64] ;  /* 0x0000001420cb7981 */ /* 0x000762000c1e1100 */
[----:B------:R-:W-:-:S02]  /*2bb0*/  LOP3.LUT R41, R39, 0x3, RZ, 0xc0, !PT ;  /* 0x0000000327297812 */ /* 0x000fc400078ec0ff */
[----:B------:R-:W-:Y:S01]  /*2bc0*/  IADD3 R40, P4, R183, UR4, RZ ;  /* 0x00000004b7287c10 */ /* 0x000fe2000ff9e0ff */
[----:B------:R-:W-:Y:S01]  /*2bd0*/  USHF.L.U32 UR10, UR24, 0x6, URZ ;  /* 0x00000006180a7899 */ /* 0x000fe2000800063f */
[----:B------:R-:W-:Y:S01]  /*2be0*/  IADD3.X R37, R184, UR25, RZ, P3, !PT ;  /* 0x00000019b8257c10 */ /* 0x000fe20009ffe4ff */
[----:B----4-:R-:W4:Y:S01]  /*2bf0*/  LDG.E.U8 R204, desc[UR20][R34.64] ;  /* 0x0000001422cc7981 */ /* 0x010f22000c1e1100 */
[----:B------:R-:W-:Y:S02]  /*2c00*/  IADD3 R38, P3, R182, UR4, RZ ;  /* 0x00000004b6267c10 */ /* 0x000fe4000ff7e0ff */
[----:B------:R-:W-:Y:S02]  /*2c10*/  IADD3 R193, R41, R42, R193 ;  /* 0x0000002a29c17210 */ /* 0x000fe40007ffe0c1 */
[----:B------:R-:W-:Y:S01]  /*2c20*/  ISETP.GT.U32.AND P2, PT, R43, R3, PT ;  /* 0x000000032b00720c */ /* 0x000fe20003f44070 */
[----:B------:R-:W-:Y:S01]  /*2c30*/  ULOP3.LUT UR10, UR10, 0x100, URZ, 0xc0, !UPT ;  /* 0x000001000a0a7892 */ /* 0x000fe2000f8ec03f */
[----:B------:R-:W-:Y:S01]  /*2c40*/  IADD3.X R41, R186, UR25, RZ, P4, !PT ;  /* 0x00000019ba297c10 */ /* 0x000fe2000a7fe4ff */
[----:B------:R-:W4:Y:S01]  /*2c50*/  LDG.E.U8 R206, desc[UR20][R36.64] ;  /* 0x0000001424ce7981 */ /* 0x000f22000c1e1100 */
[----:B------:R-:W-:-:S02]  /*2c60*/  IADD3 R42, P4, R187, UR4, RZ ;  /* 0x00000004bb2a7c10 */ /* 0x000fc4000ff9e0ff */
[----:B------:R-:W-:Y:S01]  /*2c70*/  IADD3.X R39, R185, UR25, RZ, P3, !PT ;  /* 0x00000019b9277c10 */ /* 0x000fe20009ffe4ff */
[----:B------:R-:W-:Y:S01]  /*2c80*/  ULEA.HI UR10, UR17, UR10, URZ, 0x1c ;  /* 0x0000000a110a7291 */ /* 0x000fe2000f8fe03f */
[----:B------:R-:W-:Y:S01]  /*2c90*/  ISETP.GT.U32.AND P3, PT, R43, R198, PT ;  /* 0x000000c62b00720c */ /* 0x000fe20003f64070 */
[----:B------:R-:W4:Y:S01]  /*2ca0*/  LDG.E.U8 R210, desc[UR20][R40.64] ;  /* 0x0000001428d27981 */ /* 0x000f22000c1e1100 */
[----:B------:R-:W-:Y:S02]  /*2cb0*/  IADD3.X R43, R188, UR25, RZ, P4, !PT ;  /* 0x00000019bc2b7c10 */ /* 0x000fe4000a7fe4ff */
[----:B-1----:R-:W-:Y:S01]  /*2cc0*/  IADD3 R24, P4, R207, UR4, RZ ;  /* 0x00000004cf187c10 */ /* 0x002fe2000ff9e0ff */
[----:B------:R-:W-:Y:S01]  /*2cd0*/  ULOP3.LUT UR10, UR10, 0x3fff, URZ, 0xc0, !UPT ;  /* 0x00003fff0a0a7892 */ /* 0x000fe2000f8ec03f */
[----:B------:R-:W4:Y:S02]  /*2ce0*/  LDG.E.U8 R208, desc[UR20][R38.64] ;  /* 0x0000001426d07981 */ /* 0x000f24000c1e1100 */
[----:B------:R-:W-:-:S02]  /*2cf0*/  IADD3.X R25, R205, UR25, RZ, P4, !PT ;  /* 0x00000019cd197c10 */ /* 0x000fc4000a7fe4ff */
[----:B--2---:R-:W-:Y:S01]  /*2d00*/  IADD3 R26, P4, R211, UR4, RZ ;  /* 0x00000004d31a7c10 */ /* 0x004fe2000ff9e0ff */
[----:B------:R-:W2:Y:S03]  /*2d10*/  LDG.E.U8 R212, desc[UR20][R42.64] ;  /* 0x000000142ad47981 */ /* 0x000ea6000c1e1100 */
[----:B------:R-:W-:Y:S01]  /*2d20*/  IADD3.X R27, R209, UR25, RZ, P4, !PT ;  /* 0x00000019d11b7c10 */ /* 0x000fe2000a7fe4ff */
[----:B------:R1:W2:Y:S01]  /*2d30*/  LDG.E.U8 R214, desc[UR20][R24.64] ;  /* 0x0000001418d67981 */ /* 0x0002a2000c1e1100 */
[----:B0-----:R-:W-:-:S03]  /*2d40*/  IADD3 R28, P4, R215, UR4, RZ ;  /* 0x00000004d71c7c10 */ /* 0x001fc6000ff9e0ff */
[----:B------:R0:W2:Y:S01]  /*2d50*/  LDG.E.U8 R216, desc[UR20][R26.64] ;  /* 0x000000141ad87981 */ /* 0x0000a2000c1e1100 */
[----:B------:R-:W-:Y:S02]  /*2d60*/  IADD3.X R29, R213, UR25, RZ, P4, !PT ;  /* 0x00000019d51d7c10 */ /* 0x000fe4000a7fe4ff */
[----:B---3--:R-:W-:-:S03]  /*2d70*/  IADD3 R30, P4, R219, UR4, RZ ;  /* 0x00000004db1e7c10 */ /* 0x008fc6000ff9e0ff */
[----:B------:R-:W3:Y:S01]  /*2d80*/  LDG.E.U8 R218, desc[UR20][R28.64] ;  /* 0x000000141cda7981 */ /* 0x000ee2000c1e1100 */
[----:B------:R-:W-:Y:S02]  /*2d90*/  IADD3.X R31, R217, UR25, RZ, P4, !PT ;  /* 0x00000019d91f7c10 */ /* 0x000fe4000a7fe4ff */
[----:B------:R-:W-:-:S03]  /*2da0*/  IADD3 R32, P4, R223, UR4, RZ ;  /* 0x00000004df207c10 */ /* 0x000fc6000ff9e0ff */
[----:B------:R-:W3:Y:S01]  /*2db0*/  LDG.E.U8 R220, desc[UR20][R30.64] ;  /* 0x000000141edc7981 */ /* 0x000ee2000c1e1100 */
[----:B------:R-:W-:Y:S02]  /*2dc0*/  IADD3.X R33, R221, UR25, RZ, P4, !PT ;  /* 0x00000019dd217c10 */ /* 0x000fe4000a7fe4ff */
[----:B-1----:R-:W-:-:S03]  /*2dd0*/  IADD3 R24, P4, R227, UR4, RZ ;  /* 0x00000004e3187c10 */ /* 0x002fc6000ff9e0ff */
[----:B------:R-:W3:Y:S01]  /*2de0*/  LDG.E.U8 R222, desc[UR20][R32.64] ;  /* 0x0000001420de7981 */ /* 0x000ee2000c1e1100 */
[----:B------:R-:W-:Y:S02]  /*2df0*/  IADD3.X R25, R225, UR25, RZ, P4, !PT ;  /* 0x00000019e1197c10 */ /* 0x000fe4000a7fe4ff */
[----:B0-----:R-:W-:-:S03]  /*2e00*/  IADD3 R26, P4, R244, UR4, RZ ;  /* 0x00000004f41a7c10 */ /* 0x001fc6000ff9e0ff */
[----:B------:R-:W3:Y:S01]  /*2e10*/  LDG.E.U8 R224, desc[UR20][R24.64] ;  /* 0x0000001418e07981 */ /* 0x000ee2000c1e1100 */
[----:B------:R-:W-:Y:S02]  /*2e20*/  IADD3.X R27, R229, UR25, RZ, P4, !PT ;  /* 0x00000019e51b7c10 */ /* 0x000fe4000a7fe4ff */
[----:B------:R-:W-:-:S03]  /*2e30*/  IADD3 R174, P4, R247, UR4, RZ ;  /* 0x00000004f7ae7c10 */ /* 0x000fc6000ff9e0ff */
[----:B------:R-:W3:Y:S01]  /*2e40*/  LDG.E.U8 R226, desc[UR20][R26.64] ;  /* 0x000000141ae27981 */ /* 0x000ee2000c1e1100 */
[----:B------:R-:W-:-:S05]  /*2e50*/  IADD3.X R175, R245, UR25, RZ, P4, !PT ;  /* 0x00000019f5af7c10 */ /* 0x000fca000a7fe4ff */
[----:B------:R0:W3:Y:S02]  /*2e60*/  LDG.E.U8 R228, desc[UR20][R174.64] ;  /* 0x00000014aee47981 */ /* 0x0000e4000c1e1100 */
[----:B0-----:R-:W-:-:S04]  /*2e70*/  IADD3 R174, P4, R249, UR4, RZ ;  /* 0x00000004f9ae7c10 */ /* 0x001fc8000ff9e0ff */
[----:B------:R-:W-:-:S05]  /*2e80*/  IADD3.X R175, R248, UR25, RZ, P4, !PT ;  /* 0x00000019f8af7c10 */ /* 0x000fca000a7fe4ff */
[----:B------:R0:W3:Y:S02]  /*2e90*/  LDG.E.U8 R230, desc[UR20][R174.64] ;  /* 0x00000014aee67981 */ /* 0x0000e4000c1e1100 */
[----:B0-----:R-:W-:-:S04]  /*2ea0*/  IADD3 R174, P4, R251, UR4, RZ ;  /* 0x00000004fbae7c10 */ /* 0x001fc8000ff9e0ff */
[----:B------:R-:W-:-:S05]  /*2eb0*/  IADD3.X R175, R250, UR25, RZ, P4, !PT ;  /* 0x00000019faaf7c10 */ /* 0x000fca000a7fe4ff */
[----:B------:R0:W3:Y:S02]  /*2ec0*/  LDG.E.U8 R231, desc[UR20][R174.64] ;  /* 0x00000014aee77981 */ /* 0x0000e4000c1e1100 */
[----:B0-----:R-:W-:Y:S02]  /*2ed0*/  IADD3 R174, P4, R237, UR4, RZ ;  /* 0x00000004edae7c10 */ /* 0x001fe4000ff9e0ff */
[----:B------:R-:W5:Y:S02]  /*2ee0*/  LDL R237, [R1+0x28] ;  /* 0x0000280001ed7983 */ /* 0x000f640000100800 */
[----:B------:R-:W-:-:S05]  /*2ef0*/  IADD3.X R175, R232, UR25, RZ, P4, !PT ;  /* 0x00000019e8af7c10 */ /* 0x000fca000a7fe4ff */
[----:B------:R0:W3:Y:S02]  /*2f00*/  LDG.E.U8 R232, desc[UR20][R174.64] ;  /* 0x00000014aee87981 */ /* 0x0000e4000c1e1100 */
[----:B0-----:R-:W-:Y:S02]  /*2f10*/  IADD3 R174, P4, R242, UR4, RZ ;  /* 0x00000004f2ae7c10 */ /* 0x001fe4000ff9e0ff */
[----:B------:R-:W4:Y:S02]  /*2f20*/  LDL R242, [R1+0x50] ;  /* 0x0000500001f27983 */ /* 0x000f240000100800 */
[----:B------:R-:W-:-:S05]  /*2f30*/  IADD3.X R175, R233, UR25, RZ, P4, !PT ;  /* 0x00000019e9af7c10 */ /* 0x000fca000a7fe4ff */
[----:B------:R0:W3:Y:S02]  /*2f40*/  LDG.E.U8 R233, desc[UR20][R174.64] ;  /* 0x00000014aee97981 */ /* 0x0000e4000c1e1100 */
[----:B0-----:R-:W-:Y:S02]  /*2f50*/  IADD3 R174, P4, R241, UR4, RZ ;  /* 0x00000004f1ae7c10 */ /* 0x001fe4000ff9e0ff */
[----:B------:R-:W2:Y:S02]  /*2f60*/  LDL R241, [R1+0x48] ;  /* 0x0000480001f17983 */ /* 0x000ea40000100800 */
        /* <DEDUP_REMOVED lines=12> */
[----:B-----5:R-:W-:-:S05]  /*3030*/  IADD3.X R175, R237, UR25, RZ, P4, !PT ;  /* 0x00000019edaf7c10 */ /* 0x020fca000a7fe4ff */
[----:B------:R0:W5:Y:S04]  /*3040*/  LDG.E.U8 R237, desc[UR20][R174.64] ;  /* 0x00000014aeed7981 */ /* 0x000168000c1e1100 */
[----:B------:R-:W0:Y:S01]  /*3050*/  LDL R175, [R1+0x34] ;  /* 0x0000340001af7983 */ /* 0x000e220000100800 */
[----:B------:R-:W-:Y:S01]  /*3060*/  WARPGROUP.ARRIVE ;  /* 0x00000000000079c5 */ /* 0x000fe20000000000 */
[----:B------:R-:W-:Y:S01]  /*3070*/  UMOV UR30, UR8 ;  /* 0x00000008001e7c82 */ /* 0x000fe20008000000 */
[----:B------:R-:W-:Y:S01]  /*3080*/  UMOV UR31, 0x80000020 ;  /* 0x80000020001f7882 */ /* 0x000fe20000000000 */
[----:B------:R-:W-:Y:S01]  /*3090*/  UMOV UR28, UR10 ;  /* 0x0000000a001c7c82 */ /* 0x000fe20008000000 */
[----:B------:R-:W-:Y:S02]  /*30a0*/  UMOV UR29, 0x80000020 ;  /* 0x80000020001d7882 */ /* 0x000fe40000000000 */
[----:B------:R-:W-:Y:S01]  /*30b0*/  QGMMA.64x128x32.F32.E4M3.E4M3 R24, gdesc[UR28], RZ, !UPT ;  /* 0x01e000001c1879f3 */ /* 0x000fe2000c7008ff */
[----:B------:R-:W-:Y:S01]  /*30c0*/  UMOV UR12, 0xfffffffe ;  /* 0xfffffffe000c7882 */ /* 0x000fe20000000000 */
[----:B------:R-:W-:Y:S01]  /*30d0*/  UMOV UR13, 0x7fffffdf ;  /* 0x7fffffdf000d7882 */ /* 0x000fe20000000000 */
[----:B------:R-:W-:-:S02]  /*30e0*/  UMOV UR11, URZ ;  /* 0x0000003f000b7c82 */ /* 0x000fc40008000000 */
[----:B------:R-:W-:Y:S01]  /*30f0*/  UIADD3.64 UR12, UR10, -UR12, URZ ;  /* 0x8000000c0a0c7297 */ /* 0x000fe2000fffe03f */
[C---:B------:R-:W-:Y:S02]  /*3100*/  ISETP.GT.U32.AND.EX P5, PT, R194.reuse, RZ, PT, P5 ;  /* 0x000000ffc200720c */ /* 0x040fe40003fa4150 */
[C---:B------:R-:W-:Y:S02]  /*3110*/  ISETP.GT.U32.AND.EX P3, PT, R194.reuse, RZ, PT, P3 ;  /* 0x000000ffc200720c */ /* 0x040fe40003f64130 */
[C---:B------:R-:W-:Y:S02]  /*3120*/  ISETP.GT.U32.AND.EX P0, PT, R194.reuse, RZ, PT, P0 ;  /* 0x000000ffc200720c */ /* 0x040fe40003f04100 */
[----:B------:R-:W-:Y:S02]  /*3130*/  ISETP.GT.U32.AND.EX P2, PT, R194, RZ, PT, P2 ;  /* 0x000000ffc200720c */ /* 0x000fe40003f44120 */
[----:B------:R-:W-:Y:S01]  /*3140*/  QGMMA.64x128x32.F32.E4M3.E4M3 R24, gdesc[UR12], R24, gsb0 ;  /* 0x01e000000c1879f3 */ /* 0x000fe20008000818 */
[----:B0-----:R-:W-:-:S04]  /*3150*/  IADD3 R174, P4, R175, UR4, RZ ;  /* 0x00000004afae7c10 */ /* 0x001fc8000ff9e0ff */
[----:B--2---:R-:W-:-:S05]  /*3160*/  IADD3.X R175, R238, UR25, RZ, P4, !PT ;  /* 0x00000019eeaf7c10 */ /* 0x004fca000a7fe4ff */
[----:B------:R0:W2:Y:S04]  /*3170*/  LDG.E.U8 R238, desc[UR20][R174.64] ;  /* 0x00000014aeee7981 */ /* 0x0000a8000c1e1100 */
[----:B------:R-:W0:Y:S01]  /*3180*/  LDL R175, [R1+0x3c] ;  /* 0x00003c0001af7983 */ /* 0x000e220000100800 */
[----:B------:R-:W-:Y:S02]  /*3190*/  WARPGROUP.DEPBAR.LE gsb0, 0x0 ;  /* 0x00008000000079c5 */ /* 0x000fe40000010000 */
[----:B------:R-:W-:Y:S01]  /*31a0*/  FMUL R87, R87, UR32 ;  /* 0x0000002057577c20 */ /* 0x000fe20008400000 */
[----:B------:R-:W-:-:S04]  /*31b0*/  FMUL R28, R28, UR32 ;  /* 0x000000201c1c7c20 */ /* 0x000fc80008400000 */
[----:B------:R-:W-:Y:S01]  /*31c0*/  FSEL R87, R87, -INF , !P5 ;  /* 0xff80000057577808 */ /* 0x000fe20006800000 */
[----:B------:R-:W-:Y:S01]  /*31d0*/  FMUL R24, R24, UR32 ;  /* 0x0000002018187c20 */ /* 0x000fe20008400000 */
        /* <DEDUP_REMOVED lines=16> */
[----:B0-----:R-:W-:-:S04]  /*32e0*/  IADD3 R174, P4, R175, UR4, RZ ;  /* 0x00000004afae7c10 */ /* 0x001fc8000ff9e0ff */
[----:B----4-:R-:W-:-:S05]  /*32f0*/  IADD3.X R175, R239, UR25, RZ, P4, !PT ;  /* 0x00000019efaf7c10 */ /* 0x010fca000a7fe4ff */
[----:B------:R0:W4:Y:S02]  /*3300*/  LDG.E.U8 R239, desc[UR20][R174.64] ;  /* 0x00000014aeef7981 */ /* 0x000124000c1e1100 */
[----:B0-----:R-:W-:-:S04]  /*3310*/  IADD3 R174, P4, R252, UR4, RZ ;  /* 0x00000004fcae7c10 */ /* 0x001fc8000ff9e0ff */
[----:B------:R-:W-:-:S05]  /*3320*/  IADD3.X R175, R240, UR25, RZ, P4, !PT ;  /* 0x00000019f0af7c10 */ /* 0x000fca000a7fe4ff */
[----:B------:R0:W5:Y:S02]  /*3330*/  LDG.E.U8 R240, desc[UR20][R174.64] ;  /* 0x00000014aef07981 */ /* 0x000164000c1e1100 */
[----:B0-----:R-:W-:-:S04]  /*3340*/  IADD3 R174, P4, R246, UR4, RZ ;  /* 0x00000004f6ae7c10 */ /* 0x001fc8000ff9e0ff */
[----:B------:R-:W-:-:S05]  /*3350*/  IADD3.X R175, R241, UR25, RZ, P4, !PT ;  /* 0x00000019f1af7c10 */ /* 0x000fca000a7fe4ff */
[----:B------:R0:W2:Y:S02]  /*3360*/  LDG.E.U8 R241, desc[UR20][R174.64] ;  /* 0x00000014aef17981 */ /* 0x0000a4000c1e1100 */
[----:B0-----:R-:W-:-:S04]  /*3370*/  IADD3 R174, P4, R243, UR4, RZ ;  /* 0x00000004f3ae7c10 */ /* 0x001fc8000ff9e0ff */
[----:B------:R-:W-:Y:S02]  /*3380*/  IADD3.X R175, R242, UR25, RZ, P4, !PT ;  /* 0x00000019f2af7c10 */ /* 0x000fe4000a7fe4ff */
[----:B------:R-:W-:-:S03]  /*3390*/  SEL R242, RZ, 0x1fffe, !P3 ;  /* 0x0001fffefff27807 */ /* 0x000fc60005800000 */
[----:B------:R0:W2:Y:S01]  /*33a0*/  LDG.E.U8 R174, desc[UR20][R174.64] ;  /* 0x00000014aeae7981 */ /* 0x0000a2000c1e1100 */
[----:B------:R-:W-:Y:S01]  /*33b0*/  SEL R243, RZ, 0x7fff8, !P2 ;  /* 0x0007fff8fff37807 */ /* 0x000fe20005000000 */
[----:B------:R-:W-:Y:S01]  /*33c0*/  BAR.SYNC.DEFER_BLOCKING 0x0 ;  /* 0x0000000000007b1d */ /* 0x000fe20000010000 */
[----:B0-----:R-:W-:-:S05]  /*33d0*/  SEL R175, RZ, 0x1, !P5 ;  /* 0x00000001ffaf7807 */ /* 0x001fca0006800000 */
[----:B------:R-:W-:Y:S01]  /*33e0*/  IMAD.IADD R175, R175, 0x1, R242 ;  /* 0x00000001afaf7824 */ /* 0x000fe200078e02f2 */
[----:B------:R-:W-:-:S04]  /*33f0*/  SEL R242, RZ, 0x4, !P0 ;  /* 0x00000004fff27807 */ /* 0x000fc80004000000 */
[----:B------:R-:W-:-:S04]  /*3400*/  LOP3.LUT R175, R175, 0x3, RZ, 0xc0, !PT ;  /* 0x00000003afaf7812 */ /* 0x000fc800078ec0ff */
[----:B------:R-:W-:Y:S02]  /*3410*/  IADD3 R175, R175, R243, R242 ;  /* 0x000000f3afaf7210 */ /* 0x000fe40007ffe0f2 */
[----:B------:R-:W-:-:S04]  /*3420*/  LOP3.LUT R242, R192, 0x60, RZ, 0xfc, !PT ;  /* 0x00000060c0f27812 */ /* 0x000fc800078efcff */
[C---:B------:R-:W-:Y:S02]  /*3430*/  ISETP.GT.U32.AND P2, PT, R242.reuse, R3, PT ;  /* 0x00000003f200720c */ /* 0x040fe40003f44070 */
[-C--:B------:R-:W-:Y:S02]  /*3440*/  ISETP.GT.U32.AND P3, PT, R242, R198.reuse, PT ;  /* 0x000000c6f200720c */ /* 0x080fe40003f64070 */
[----:B------:R-:W-:Y:S02]  /*3450*/  LOP3.LUT R242, R192, 0x61, RZ, 0xfc, !PT ;  /* 0x00000061c0f27812 */ /* 0x000fe400078efcff */
[----:B------:R-:W-:Y:S02]  /*3460*/  LOP3.LUT R175, R175, 0xf, RZ, 0xc0, !PT ;  /* 0x0000000fafaf7812 */ /* 0x000fe400078ec0ff */
[----:B------:R-:W-:Y:S02]  /*3470*/  ISETP.GT.U32.AND P4, PT, R242, R198, PT ;  /* 0x000000c6f200720c */ /* 0x000fe40003f84070 */
[----:B------:R-:W-:-:S02]  /*3480*/  ISETP.GT.U32.AND.EX P3, PT, R194, RZ, PT, P3 ;  /* 0x000000ffc200720c */ /* 0x000fc40003f64130 */
[----:B------:R-:W-:Y:S01]  /*3490*/  ISETP.GT.U32.AND.EX P4, PT, R194, RZ, PT, P4 ;  /* 0x000000ffc200720c */ /* 0x000fe20003f84140 */
[----:B------:R-:W-:Y:S01]  /*34a0*/  IMAD R193, R193, 0x10, R175 ;  /* 0x00000010c1c17824 */ /* 0x000fe200078e02af */
[----:B------:R-:W-:Y:S02]  /*34b0*/  ISETP.GT.U32.AND P0, PT, R242, R3, PT ;  /* 0x00000003f200720c */ /* 0x000fe40003f04070 */
[----:B------:R-:W-:Y:S02]  /*34c0*/  SEL R175, RZ, 0x1fffe, !P3 ;  /* 0x0001fffeffaf7807 */ /* 0x000fe40005800000 */
[----:B------:R-:W-:Y:S02]  /*34d0*/  SEL R242, RZ, 0x1, !P4 ;  /* 0x00000001fff27807 */ /* 0x000fe40006000000 */
[C---:B------:R-:W-:Y:S02]  /*34e0*/  ISETP.GT.U32.AND.EX P2, PT, R194.reuse, RZ, PT, P2 ;  /* 0x000000ffc200720c */ /* 0x040fe40003f44120 */
[----:B------:R-:W-:Y:S01]  /*34f0*/  ISETP.GT.U32.AND.EX P0, PT, R194, RZ, PT, P0 ;  /* 0x000000ffc200720c */ /* 0x000fe20003f04100 */
[----:B------:R-:W-:Y:S01]  /*3500*/  IMAD.IADD R175, R242, 0x1, R175 ;  /* 0x00000001f2af7824 */ /* 0x000fe200078e02af */
[----:B------:R-:W-:Y:S01]  /*3510*/  SEL R242, RZ, 0x7fff8, !P2 ;  /* 0x0007fff8fff27807 */ /* 0x000fe20005000000 */
[----:B------:R0:W-:Y:S01]  /*3520*/  STS.U8 [R195+UR17+0x2000], R196 ;  /* 0x002000c4c3007988 */ /* 0x0001e20008000011 */
[----:B------:R-:W-:-:S02]  /*3530*/  SEL R243, RZ, 0x4, !P0 ;  /* 0x00000004fff37807 */ /* 0x000fc40004000000 */
[----:B------:R-:W-:-:S04]  /*3540*/  LOP3.LUT R175, R175, 0x3, RZ, 0xc0, !PT ;  /* 0x00000003afaf7812 */ /* 0x000fc800078ec0ff */
[----:B------:R-:W-:Y:S02]  /*3550*/  IADD3 R175, R175, R242, R243 ;  /* 0x000000f2afaf7210 */ /* 0x000fe40007ffe0f3 */
[C---:B0-----:R-:W-:Y:S02]  /*3560*/  IADD3 R196, P4, R192.reuse, 0x8, RZ ;  /* 0x00000008c0c47810 */ /* 0x041fe40007f9e0ff */
[----:B------:R-:W-:Y:S02]  /*3570*/  LOP3.LUT R242, R192, 0x69, RZ, 0xfc, !PT ;  /* 0x00000069c0f27812 */ /* 0x000fe400078efcff */
[-C--:B------:R-:W-:Y:S02]  /*3580*/  ISETP.GT.U32.AND P0, PT, R196, R3.reuse, PT ;  /* 0x00000003c400720c */ /* 0x080fe40003f04070 */
[----:B------:R-:W-:Y:S02]  /*3590*/  LOP3.LUT R196, R192, 0x68, RZ, 0xfc, !PT ;  /* 0x00000068c0c47812 */ /* 0x000fe400078efcff */
[----:B------:R-:W-:-:S02]  /*35a0*/  ISETP.GT.U32.AND P2, PT, R242, R3, PT ;  /* 0x00000003f200720c */ /* 0x000fc40003f44070 */
[-C--:B------:R-:W-:Y:S01]  /*35b0*/  ISETP.GT.U32.AND P3, PT, R242, R198.reuse, PT ;  /* 0x000000c6f200720c */ /* 0x080fe20003f64070 */
[----:B------:R-:W-:Y:S01]  /*35c0*/  IMAD.X R242, RZ, RZ, R194, P4 ;  /* 0x000000fffff27224 */ /* 0x000fe200020e06c2 */
[----:B------:R-:W-:Y:S02]  /*35d0*/  ISETP.GT.U32.AND P4, PT, R196, R198, PT ;  /* 0x000000c6c400720c */ /* 0x000fe40003f84070 */
[C---:B------:R-:W-:Y:S02]  /*35e0*/  ISETP.GT.U32.AND.EX P3, PT, R194.reuse, RZ, PT, P3 ;  /* 0x000000ffc200720c */ /* 0x040fe40003f64130 */
[----:B------:R-:W-:Y:S02]  /*35f0*/  ISETP.GT.U32.AND.EX P4, PT, R194, RZ, PT, P4 ;  /* 0x000000ffc200720c */ /* 0x000fe40003f84140 */
[----:B------:R-:W-:Y:S02]  /*3600*/  SEL R243, RZ, 0x1, !P3 ;  /* 0x00000001fff37807 */ /* 0x000fe40005800000 */
[----:B------:R-:W-:-:S02]  /*3610*/  ISETP.GT.U32.AND P3, PT, R196, R3, PT ;  /* 0x00000003c400720c */ /* 0x000fc40003f64070 */
[----:B------:R-:W-:Y:S02]  /*3620*/  SEL R196, RZ, 0x1fffe, !P4 ;  /* 0x0001fffeffc47807 */ /* 0x000fe40006000000 */
[C---:B------:R-:W-:Y:S02]  /*3630*/  ISETP.GT.U32.AND.EX P2, PT, R194.reuse, RZ, PT, P2 ;  /* 0x000000ffc200720c */ /* 0x040fe40003f44120 */
[----:B------:R-:W-:Y:S01]  /*3640*/  ISETP.GT.U32.AND.EX P3, PT, R194, RZ, PT, P3 ;  /* 0x000000ffc200720c */ /* 0x000fe20003f64130 */
[----:B------:R-:W-:Y:S01]  /*3650*/  IMAD.IADD R196, R243, 0x1, R196 ;  /* 0x00000001f3c47824 */ /* 0x000fe200078e02c4 */
[----:B------:R-:W-:Y:S02]  /*3660*/  ISETP.GT.U32.AND.EX P0, PT, R242, RZ, PT, P0 ;  /* 0x000000fff200720c */ /* 0x000fe40003f04100 */
[----:B------:R-:W-:Y:S02]  /*3670*/  SEL R242, RZ, 0x4, !P2 ;  /* 0x00000004fff27807 */ /* 0x000fe40005000000 */
[----:B------:R-:W-:-:S02]  /*3680*/  LOP3.LUT R196, R196, 0x3, RZ, 0xc0, !PT ;  /* 0x00000003c4c47812 */ /* 0x000fc400078ec0ff */
[----:B------:R-:W-:Y:S02]  /*3690*/  SEL R243, RZ, 0x7fff8, !P3 ;  /* 0x0007fff8fff37807 */ /* 0x000fe40005800000 */
[----:B------:R-:W-:Y:S02]  /*36a0*/  ISETP.GT.U32.AND P5, PT, R192, R3, PT ;  /* 0x00000003c000720c */ /* 0x000fe40003fa4070 */
[----:B------:R-:W-:Y:S02]  /*36b0*/  IADD3 R196, R196, R243, R242 ;  /* 0x000000f3c4c47210 */ /* 0x000fe40007ffe0f2 */
[----:B------:R-:W-:Y:S02]  /*36c0*/  IADD3 R242, P4, R192, 0x9, RZ ;  /* 0x00000009c0f27810 */ /* 0x000fe40007f9e0ff */
[----:B------:R-:W-:Y:S02]  /*36d0*/  FSEL R28, R28, -INF , !P0 ;  /* 0xff8000001c1c7808 */ /* 0x000fe40004000000 */
[----:B------:R-:W-:-:S02]  /*36e0*/  ISETP.GE.U32.AND P0, PT, R192, R3, PT ;  /* 0x00000003c000720c */ /* 0x000fc40003f06070 */
[----:B------:R-:W-:Y:S02]  /*36f0*/  ISETP.GT.U32.AND.EX P5, PT, R194, RZ, PT, P5 ;  /* 0x000000ffc200720c */ /* 0x000fe40003fa4150 */
[C---:B------:R-:W-:Y:S02]  /*3700*/  ISETP.GT.U32.AND P3, PT, R242.reuse, R3, PT ;  /* 0x00000003f200720c */ /* 0x040fe40003f64070 */
[----:B------:R-:W-:Y:S01]  /*3710*/  ISETP.GT.U32.AND P2, PT, R242, R198, PT ;  /* 0x000000c6f200720c */ /* 0x000fe20003f44070 */
[----:B------:R-:W-:Y:S01]  /*3720*/  FMUL R242, R25, UR32 ;  /* 0x0000002019f27c20 */ /* 0x000fe20008400000 */
[----:B------:R-:W-:Y:S02]  /*3730*/  ISETP.GE.U32.AND.EX P0, PT, R194, RZ, PT, P0 ;  /* 0x000000ffc200720c */ /* 0x000fe40003f06100 */
[----:B------:R-:W-:Y:S02]  /*3740*/  FSEL R24, R24, -INF , !P5 ;  /* 0xff80000018187808 */ /* 0x000fe40006800000 */
[----:B------:R-:W-:-:S02]  /*3750*/  FSEL R25, R30, -INF , !P5 ;  /* 0xff8000001e197808 */ /* 0x000fc40006800000 */
[-C--:B------:R-:W-:Y:S02]  /*3760*/  ISETP.GT.U32.AND P5, PT, R192, R198.reuse, PT ;  /* 0x000000c6c000720c */ /* 0x080fe40003fa4070 */
[----:B------:R-:W-:Y:S01]  /*3770*/  FSEL R30, R242, -INF , !P0 ;  /* 0xff800000f21e7808 */ /* 0x000fe20004000000 */
[----:B------:R-:W-:Y:S01]  /*3780*/  FMUL R242, R26, UR32 ;  /* 0x000000201af27c20 */ /* 0x000fe20008400000 */
[----:B------:R-:W-:Y:S02]  /*3790*/  ISETP.GE.U32.AND P0, PT, R192, R198, PT ;  /* 0x000000c6c000720c */ /* 0x000fe40003f06070 */
[C---:B------:R-:W-:Y:S01]  /*37a0*/  ISETP.GT.U32.AND.EX P5, PT, R194.reuse, RZ, PT, P5 ;  /* 0x000000ffc200720c */ /* 0x040fe20003fa4150 */
[----:B------:R-:W-:Y:S01]  /*37b0*/  FMUL R26, R27, UR32 ;  /* 0x000000201b1a7c20 */ /* 0x000fe20008400000 */
[----:B------:R-:W-:Y:S02]  /*37c0*/  ISETP.GE.U32.AND.EX P0, PT, R194, RZ, PT, P0 ;  /* 0x000000ffc200720c */ /* 0x000fe40003f06100 */
[----:B------:R-:W-:Y:S01]  /*37d0*/  FSEL R27, R242, -INF , !P5 ;  /* 0xff800000f21b7808 */ /* 0x000fe20006800000 */
[----:B------:R-:W-:Y:S01]  /*37e0*/  IMAD.X R242, RZ, RZ, R194, P4 ;  /* 0x000000fffff27224 */ /* 0x000fe200020e06c2 */
[----:B------:R-:W-:-:S02]  /*37f0*/  IADD3 R243, P5, R192, 0x10, RZ ;  /* 0x00000010c0f37810 */ /* 0x000fc40007fbe0ff */
[----:B------:R-:W-:Y:S02]  /*3800*/  FSEL R26, R26, -INF , !P0 ;  /* 0xff8000001a1a7808 */ /* 0x000fe40004000000 */
[C---:B------:R-:W-:Y:S02]  /*3810*/  ISETP.GT.U32.AND P0, PT, R243.reuse, R3, PT ;  /* 0x00000003f300720c */ /* 0x040fe40003f04070 */
[----:B------:R-:W-:Y:S01]  /*3820*/  ISETP.GT.U32.AND P4, PT, R243, R198, PT ;  /* 0x000000c6f300720c */ /* 0x000fe20003f84070 */
[----:B------:R-:W-:Y:S01]  /*3830*/  FMUL R243, R31, UR32 ;  /* 0x000000201ff37c20 */ /* 0x000fe20008400000 */
[C---:B------:R-:W-:Y:S02]  /*3840*/  ISETP.GT.U32.AND.EX P3, PT, R242.reuse, RZ, PT, P3 ;  /* 0x000000fff200720c */ /* 0x040fe40003f64130 */
[----:B------:R-:W-:Y:S02]  /*3850*/  ISETP.GT.U32.AND.EX P2, PT, R242, RZ, PT, P2 ;  /* 0x000000fff200720c */ /* 0x000fe40003f44120 */
[----:B------:R-:W-:-:S02]  /*3860*/  FSEL R31, R29, -INF , !P3 ;  /* 0xff8000001d1f7808 */ /* 0x000fc40005800000 */
[----:B------:R-:W-:Y:S01]  /*3870*/  FSEL R29, R243, -INF , !P2 ;  /* 0xff800000f31d7808 */ /* 0x000fe20005000000 */
[----:B------:R-:W-:Y:S01]  /*3880*/  IMAD.X R243, RZ, RZ, R194, P5 ;  /* 0x000000fffff37224 */ /* 0x000fe200028e06c2 */
[----:B------:R-:W-:-:S04]  /*3890*/  IADD3 R242, P3, R192, 0x11, RZ ;  /* 0x00000011c0f27810 */ /* 0x000fc80007f7e0ff */
[C---:B------:R-:W-:Y:S02]  /*38a0*/  ISETP.GT.U32.AND.EX P0, PT, R243.reuse, RZ, PT, P0 ;  /* 0x000000fff300720c */ /* 0x040fe40003f04100 */
[----:B------:R-:W-:Y:S01]  /*38b0*/  ISETP.GT.U32.AND.EX P4, PT, R243, RZ, PT, P4 ;  /* 0x000000fff300720c */ /* 0x000fe20003f84140 */
[----:B------:R-:W-:Y:S01]  /*38c0*/  FMUL R243, R34, UR32 ;  /* 0x0000002022f37c20 */ /* 0x000fe20008400000 */
[----:B------:R-:W-:Y:S02]  /*38d0*/  FSEL R34, R32, -INF , !P0 ;  /* 0xff80000020227808 */ /* 0x000fe40004000000 */
[C---:B------:R-:W-:Y:S02]  /*38e0*/  ISETP.GT.U32.AND P2, PT, R242.reuse, R3, PT ;  /* 0x00000003f200720c */ /* 0x040fe40003f44070 */
[----:B------:R-:W-:Y:S01]  /*38f0*/  FSEL R32, R243, -INF , !P4 ;  /* 0xff800000f3207808 */ /* 0x000fe20006000000 */
[----:B------:R-:W-:Y:S01]  /*3900*/  IMAD.X R243, RZ, RZ, R194, P3 ;  /* 0x000000fffff37224 */ /* 0x000fe200018e06c2 */
[----:B------:R-:W-:-:S02]  /*3910*/  ISETP.GT.U32.AND P5, PT, R242, R198, PT ;  /* 0x000000c6f200720c */ /* 0x000fc40003fa4070 */
[----:B------:R-:W-:Y:S02]  /*3920*/  IADD3 R242, P0, R192, 0x18, RZ ;  /* 0x00000018c0f27810 */ /* 0x000fe40007f1e0ff */
        /* <DEDUP_REMOVED lines=11> */
[----:B------:R-:W-:Y:S01]  /*39e0*/  IMAD.X R243, RZ, RZ, R194, P2 ;  /* 0x000000fffff37224 */ /* 0x000fe200010e06c2 */
[C---:B------:R-:W-:Y:S02]  /*39f0*/  ISETP.GT.U32.AND P5, PT, R242.reuse, R3, PT ;  /* 0x00000003f200720c */ /* 0x040fe40003fa4070 */
[----:B------:R-:W-:Y:S02]  /*3a00*/  ISETP.GT.U32.AND P0, PT, R242, R198, PT ;  /* 0x000000c6f200720c */ /* 0x000fe40003f04070 */
[----:B------:R-:W-:-:S02]  /*3a10*/  ISETP.GT.U32.AND.EX P5, PT, R243, RZ, PT, P5 ;  /* 0x000000fff300720c */ /* 0x000fc40003fa4150 */
[----:B------:R-:W-:Y:S01]  /*3a20*/  ISETP.GT.U32.AND.EX P0, PT, R243, RZ, PT, P0 ;  /* 0x000000fff300720c */ /* 0x000fe20003f04100 */
[----:B------:R-:W-:Y:S01]  /*3a30*/  FMUL R243, R39, UR32 ;  /* 0x0000002027f37c20 */ /* 0x000fe20008400000 */
[----:B------:R-:W-:Y:S02]  /*3a40*/  FSEL R36, R36, -INF , !P4 ;  /* 0xff80000024247808 */ /* 0x000fe40006000000 */
[----:B------:R-:W-:Y:S02]  /*3a50*/  IADD3 R242, P4, R192, 0x20, RZ ;  /* 0x00000020c0f27810 */ /* 0x000fe40007f9e0ff */
[----:B------:R-:W-:Y:S02]  /*3a60*/  FSEL R39, R37, -INF , !P5 ;  /* 0xff80000025277808 */ /* 0x000fe40006800000 */
[----:B------:R-:W-:Y:S01]  /*3a70*/  FSEL R37, R243, -INF , !P0 ;  /* 0xff800000f3257808 */ /* 0x000fe20004000000 */
[----:B------:R-:W-:Y:S01]  /*3a80*/  IMAD.X R243, RZ, RZ, R194, P4 ;  /* 0x000000fffff37224 */ /* 0x000fe200020e06c2 */
[----:B------:R-:W-:-:S02]  /*3a90*/  FSEL R38, R38, -INF , !P3 ;  /* 0xff80000026267808 */ /* 0x000fc40005800000 */
[C---:B------:R-:W-:Y:S02]  /*3aa0*/  ISETP.GT.U32.AND P3, PT, R242.reuse, R3, PT ;  /* 0x00000003f200720c */ /* 0x040fe40003f64070 */
[----:B------:R-:W-:Y:S02]  /*3ab0*/  ISETP.GT.U32.AND P2, PT, R242, R198, PT ;  /* 0x000000c6f200720c */ /* 0x000fe40003f44070 */
[C---:B------:R-:W-:Y:S02]  /*3ac0*/  ISETP.GT.U32.AND.EX P3, PT, R243.reuse, RZ, PT, P3 ;  /* 0x000000fff300720c */ /* 0x040fe40003f64130 */
[----:B------:R-:W-:Y:S01]  /*3ad0*/  ISETP.GT.U32.AND.EX P2, PT, R243, RZ, PT, P2 ;  /* 0x000000fff300720c */ /* 0x000fe20003f44120 */
[----:B------:R-:W-:Y:S01]  /*3ae0*/  FMUL R243, R42, UR32 ;  /* 0x000000202af37c20 */ /* 0x000fe20008400000 */
[----:B------:R-:W-:Y:S02]  /*3af0*/  IADD3 R242, P5, R192, 0x21, RZ ;  /* 0x00000021c0f27810 */ /* 0x000fe40007fbe0ff */
[----:B------:R-:W-:-:S02]  /*3b00*/  FSEL R42, R40, -INF , !P3 ;  /* 0xff800000282a7808 */ /* 0x000fc40005800000 */
[----:B------:R-:W-:Y:S01]  /*3b10*/  FSEL R40, R243, -INF , !P2 ;  /* 0xff800000f3287808 */ /* 0x000fe20005000000 */
[----:B------:R-:W-:Y:S01]  /*3b20*/  IMAD.X R243, RZ, RZ, R194, P5 ;  /* 0x000000fffff37224 */ /* 0x000fe200028e06c2 */
[C---:B------:R-:W-:Y:S02]  /*3b30*/  ISETP.GT.U32.AND P0, PT, R242.reuse, R3, PT ;  /* 0x00000003f200720c */ /* 0x040fe40003f04070 */
[----:B------:R-:W-:Y:S02]  /*3b40*/  ISETP.GT.U32.AND P4, PT, R242, R198, PT ;  /* 0x000000c6f200720c */ /* 0x000fe40003f84070 */
[C---:B------:R-:W-:Y:S02]  /*3b50*/  ISETP.GT.U32.AND.EX P0, PT, R243.reuse, RZ, PT, P0 ;  /* 0x000000fff300720c */ /* 0x040fe40003f04100 */
[----:B------:R-:W-:Y:S01]  /*3b60*/  ISETP.GT.U32.AND.EX P4, PT, R243, RZ, PT, P4 ;  /* 0x000000fff300720c */ /* 0x000fe20003f84140 */
[----:B------:R-:W-:Y:S01]  /*3b70*/  FMUL R243, R43, UR32 ;  /* 0x000000202bf37c20 */ /* 0x000fe20008400000 */
[----:B------:R-:W-:-:S02]  /*3b80*/  IADD3 R242, P3, R192, 0x28, RZ ;  /* 0x00000028c0f27810 */ /* 0x000fc40007f7e0ff */
[----:B------:R-:W-:Y:S02]  /*3b90*/  FSEL R43, R41, -INF , !P0 ;  /* 0xff800000292b7808 */ /* 0x000fe40004000000 */
        /* <DEDUP_REMOVED lines=40> */
[----:B------:R-:W-:Y:S02]  /*3e20*/  IADD3 R242, P3, R192, 0x39, RZ ;  /* 0x00000039c0f27810 */ /* 0x000fe40007f7e0ff */
[----:B------:R-:W-:-:S02]  /*3e30*/  ISETP.GT.U32.AND.EX P0, PT, R243, RZ, PT, P0 ;  /* 0x000000fff300720c */ /* 0x000fc40003f04100 */
[----:B------:R-:W-:Y:S02]  /*3e40*/  ISETP.GT.U32.AND.EX P4, PT, R243, RZ, PT, P4 ;  /* 0x000000fff300720c */ /* 0x000fe40003f84140 */
[----:B------:R-:W-:Y:S02]  /*3e50*/  LOP3.LUT R243, R192, 0x59, RZ, 0xfc, !PT ;  /* 0x00000059c0f37812 */ /* 0x000fe400078efcff */
[C---:B------:R-:W-:Y:S02]  /*3e60*/  ISETP.GT.U32.AND P2, PT, R242.reuse, R3, PT ;  /* 0x00000003f200720c */ /* 0x040fe40003f44070 */
[-C--:B------:R-:W-:Y:S01]  /*3e70*/  ISETP.GT.U32.AND P5, PT, R242, R198.reuse, PT ;  /* 0x000000c6f200720c */ /* 0x080fe20003fa4070 */
[----:B------:R-:W-:Y:S01]  /*3e80*/  IMAD.X R242, RZ, RZ, R194, P3 ;  /* 0x000000fffff27224 */ /* 0x000fe200018e06c2 */
[----:B------:R-:W-:Y:S02]  /*3e90*/  FSEL R52, R52, -INF , !P0 ;  /* 0xff80000034347808 */ /* 0x000fe40004000000 */
[----:B------:R-:W-:-:S02]  /*3ea0*/  ISETP.GT.U32.AND P0, PT, R243, R198, PT ;  /* 0x000000c6f300720c */ /* 0x000fc40003f04070 */
[----:B------:R-:W-:Y:S01]  /*3eb0*/  ISETP.GT.U32.AND P3, PT, R243, R3, PT ;  /* 0x00000003f300720c */ /* 0x000fe20003f64070 */
[----:B------:R-:W-:Y:S01]  /*3ec0*/  IMAD.SHL.U32 R243, R196, 0x100, RZ ;  /* 0x00000100c4f37824 */ /* 0x000fe200078e00ff */
[----:B------:R-:W-:Y:S02]  /*3ed0*/  ISETP.GT.U32.AND.EX P5, PT, R242, RZ, PT, P5 ;  /* 0x000000fff200720c */ /* 0x000fe40003fa4150 */
[----:B------:R-:W-:Y:S01]  /*3ee0*/  LOP3.LUT R196, R192, 0x58, RZ, 0xfc, !PT ;  /* 0x00000058c0c47812 */ /* 0x000fe200078efcff */
[----:B------:R-:W-:Y:S01]  /*3ef0*/  FMUL R71, R71, UR32 ;  /* 0x0000002047477c20 */ /* 0x000fe20008400000 */
[----:B------:R-:W-:Y:S02]  /*3f00*/  LOP3.LUT R243, R243, 0xf00, RZ, 0xe2, !PT ;  /* 0x00000f00f3f37812 */ /* 0x000fe400078ee2ff */
[----:B------:R-:W-:Y:S02]  /*3f10*/  FSEL R54, R54, -INF , !P4 ;  /* 0xff80000036367808 */ /* 0x000fe40006000000 */
[----:B------:R-:W-:-:S02]  /*3f20*/  FSEL R55, R55, -INF , !P5 ;  /* 0xff80000037377808 */ /* 0x000fc40006800000 */
[C---:B------:R-:W-:Y:S02]  /*3f30*/  ISETP.GT.U32.AND P4, PT, R196.reuse, R198, PT ;  /* 0x000000c6c400720c */ /* 0x040fe40003f84070 */
[----:B------:R-:W-:Y:S02]  /*3f40*/  ISETP.GT.U32.AND P5, PT, R196, R3, PT ;  /* 0x00000003c400720c */ /* 0x000fe40003fa4070 */
[----:B------:R-:W-:Y:S02]  /*3f50*/  ISETP.GT.U32.AND.EX P0, PT, R194, RZ, PT, P0 ;  /* 0x000000ffc200720c */ /* 0x000fe40003f04100 */
[----:B------:R-:W-:Y:S01]  /*3f60*/  LOP3.LUT R196, R192, 0x51, RZ, 0xfc, !PT ;  /* 0x00000051c0c47812 */ /* 0x000fe200078efcff */
[----:B------:R-:W-:Y:S01]  /*3f70*/  IMAD R175, R175, 0x1000, R243 ;  /* 0x00001000afaf7824 */ /* 0x000fe200078e02f3 */
[----:B------:R-:W-:Y:S02]  /*3f80*/  LOP3.LUT R193, R193, 0xff, RZ, 0xc0, !PT ;  /* 0x000000ffc1c17812 */ /* 0x000fe400078ec0ff */
[----:B------:R-:W-:-:S02]  /*3f90*/  FSEL R71, R71, -INF , !P0 ;  /* 0xff80000047477808 */ /* 0x000fc40004000000 */
[----:B------:R-:W-:Y:S01]  /*3fa0*/  ISETP.GT.U32.AND P0, PT, R196, R198, PT ;  /* 0x000000c6c400720c */ /* 0x000fe20003f04070 */
[----:B------:R-:W-:Y:S02]  /*3fb0*/  IMAD.IADD R246, R175, 0x1, R193 ;  /* 0x00000001aff67824 */ /* 0x000fe400078e02c1 */
[----:B------:R-:W-:Y:S01]  /*3fc0*/  FMUL R175, R67, UR32 ;  /* 0x0000002043af7c20 */ /* 0x000fe20008400000 */
[----:B------:R-:W-:Y:S02]  /*3fd0*/  LOP3.LUT R67, R192, 0x50, RZ, 0xfc, !PT ;  /* 0x00000050c0437812 */ /* 0x000fe400078efcff */
[----:B------:R-:W-:-:S04]  /*3fe0*/  ISETP.GT.U32.AND.EX P0, PT, R194, RZ, PT, P0 ;  /* 0x000000ffc200720c */ /* 0x000fc80003f04100 */
[----:B------:R-:W-:Y:S02]  /*3ff0*/  FSEL R175, R175, -INF , !P0 ;  /* 0xff800000afaf7808 */ /* 0x000fe40004000000 */
[----:B------:R-:W-:Y:S01]  /*4000*/  ISETP.GT.U32.AND P0, PT, R67, R198, PT ;  /* 0x000000c64300720c */ /* 0x000fe20003f04070 */
[----:B------:R-:W-:Y:S01]  /*4010*/  FMUL R66, R66, UR32 ;  /* 0x0000002042427c20 */ /* 0x000fe20008400000 */
[----:B------:R-:W-:Y:S02]  /*4020*/  LOP3.LUT R193, R192, 0x49, RZ, 0xfc, !PT ;  /* 0x00000049c0c17812 */ /* 0x000fe400078efcff */
[----:B------:R-:W-:Y:S01]  /*4030*/  ISETP.GT.U32.AND.EX P0, PT, R194, RZ, PT, P0 ;  /* 0x000000ffc200720c */ /* 0x000fe20003f04100 */
[----:B------:R-:W-:Y:S01]  /*4040*/  FMUL R70, R70, UR32 ;  /* 0x0000002046467c20 */ /* 0x000fe20008400000 */
[----:B------:R-:W-:Y:S02]  /*4050*/  ISETP.GT.U32.AND.EX P4, PT, R194, RZ, PT, P4 ;  /* 0x000000ffc200720c */ /* 0x000fe40003f84140 */
[----:B------:R-:W-:-:S02]  /*4060*/  FSEL R66, R66, -INF , !P0 ;  /* 0xff80000042427808 */ /* 0x000fc40004000000 */
[----:B------:R-:W-:Y:S01]  /*4070*/  ISETP.GT.U32.AND P0, PT, R193, R198, PT ;  /* 0x000000c6c100720c */ /* 0x000fe20003f04070 */
[----:B------:R-:W-:Y:S01]  /*4080*/  FMUL R63, R63, UR32 ;  /* 0x000000203f3f7c20 */ /* 0x000fe20008400000 */
[----:B------:R-:W-:Y:S02]  /*4090*/  FSEL R70, R70, -INF , !P4 ;  /* 0xff80000046467808 */ /* 0x000fe40006000000 */
[----:B------:R-:W-:Y:S02]  /*40a0*/  ISETP.GT.U32.AND P4, PT, R196, R3, PT ;  /* 0x00000003c400720c */ /* 0x000fe40003f84070 */
[----:B------:R-:W-:Y:S02]  /*40b0*/  ISETP.GT.U32.AND.EX P0, PT, R194, RZ, PT, P0 ;  /* 0x000000ffc200720c */ /* 0x000fe40003f04100 */
[----:B------:R-:W-:Y:S02]  /*40c0*/  LOP3.LUT R196, R192, 0x48, RZ, 0xfc, !PT ;  /* 0x00000048c0c47812 */ /* 0x000fe400078efcff */
[----:B------:R-:W-:-:S02]  /*40d0*/  FSEL R63, R63, -INF , !P0 ;  /* 0xff8000003f3f7808 */ /* 0x000fc40004000000 */
[-C--:B------:R-:W-:Y:S01]  /*40e0*/  ISETP.GT.U32.AND P0, PT, R196, R198.reuse, PT ;  /* 0x000000c6c400720c */ /* 0x080fe20003f04070 */
[----:B------:R-:W-:Y:S01]  /*40f0*/  FMUL R252, R62, UR32 ;  /* 0x000000203efc7c20 */ /* 0x000fe20008400000 */
[----:B------:R-:W-:Y:S02]  /*4100*/  LOP3.LUT R62, R192, 0x41, RZ, 0xfc, !PT ;  /* 0x00000041c03e7812 */ /* 0x000fe400078efcff */
[----:B------:R-:W-:Y:S02]  /*4110*/  ISETP.GT.U32.AND.EX P0, PT, R194, RZ, PT, P0 ;  /* 0x000000ffc200720c */ /* 0x000fe40003f04100 */
[----:B------:R-:W-:Y:S02]  /*4120*/  LOP3.LUT R243, R192, 0x40, RZ, 0xfc, !PT ;  /* 0x00000040c0f37812 */ /* 0x000fe400078efcff */
[----:B------:R-:W-:Y:S02]  /*4130*/  FSEL R192, R252, -INF , !P0 ;  /* 0xff800000fcc07808 */ /* 0x000fe40004000000 */
[----:B------:R-:W-:-:S02]  /*4140*/  ISETP.GT.U32.AND P6, PT, R62, R198, PT ;  /* 0x000000c63e00720c */ /* 0x000fc40003fc4070 */
[----:B------:R-:W-:Y:S02]  /*4150*/  ISETP.GT.U32.AND P0, PT, R243, R198, PT ;  /* 0x000000c6f300720c */ /* 0x000fe40003f04070 */
[----:B------:R-:W-:Y:S01]  /*4160*/  LOP3.LUT R198, R246, 0xffff, RZ, 0xc0, !PT ;  /* 0x0000fffff6c67812 */ /* 0x000fe200078ec0ff */
[----:B------:R-:W-:Y:S01]  /*4170*/  FMUL R58, R58, UR32 ;  /* 0x000000203a3a7c20 */ /* 0x000fe20008400000 */
[----:B------:R-:W-:Y:S02]  /*4180*/  ISETP.GT.U32.AND.EX P0, PT, R194, RZ, PT, P0 ;  /* 0x000000ffc200720c */ /* 0x000fe40003f04100 */
[----:B------:R-:W-:Y:S01]  /*4190*/  SHF.R.U32.HI R246, RZ, 0xd, R198 ;  /* 0x0000000dfff67819 */ /* 0x000fe200000116c6 */
[----:B------:R-:W-:Y:S01]  /*41a0*/  FMUL R74, R74, UR32 ;  /* 0x000000204a4a7c20 */ /* 0x000fe20008400000 */
[----:B------:R-:W-:Y:S02]  /*41b0*/  FSEL R58, R58, -INF , !P0 ;  /* 0xff8000003a3a7808 */ /* 0x000fe40004000000 */
[----:B------:R-:W-:-:S02]  /*41c0*/  LOP3.LUT P0, RZ, R246, 0x1, RZ, 0xc0, !PT ;  /* 0x00000001f6ff7812 */ /* 0x000fc4000780c0ff */
[--C-:B------:R-:W-:Y:S01]  /*41d0*/  SHF.R.U32.HI R246, RZ, 0xc, R198.reuse ;  /* 0x0000000cfff67819 */ /* 0x100fe200000116c6 */
[----:B------:R-:W-:Y:S01]  /*41e0*/  FMUL R75, R75, UR32 ;  /* 0x000000204b4b7c20 */ /* 0x000fe20008400000 */
[----:B------:R-:W-:Y:S02]  /*41f0*/  FSEL R74, R74, -INF , !P0 ;  /* 0xff8000004a4a7808 */ /* 0x000fe40004000000 */
[----:B------:R-:W-:Y:S02]  /*4200*/  LOP3.LUT P0, RZ, R246, 0x1, RZ, 0xc0, !PT ;  /* 0x00000001f6ff7812 */ /* 0x000fe4000780c0ff */
        /* <DEDUP_REMOVED lines=19> */
[----:B------:R-:W-:-:S04]  /*4340*/  LOP3.LUT P0, RZ, R246, 0x1, RZ, 0xc0, !PT ;  /* 0x00000001f6ff7812 */ /* 0x000fc8000780c0ff */
[----:B------:R-:W-:Y:S02]  /*4350*/  FSEL R86, R86, -INF , !P0 ;  /* 0xff80000056567808 */ /* 0x000fe40004000000 */
[----:B------:R-:W-:Y:S02]  /*4360*/  ISETP.GT.U32.AND P0, PT, R67, R3, PT ;  /* 0x000000034300720c */ /* 0x000fe40003f04070 */
[----:B------:R-:W-:-:S04]  /*4370*/  FMNMX R67, R27, R26, !PT ;  /* 0x0000001a1b437209 */ /* 0x000fc80007800000 */
        /* <DEDUP_REMOVED lines=11> */
[----:B------:R-:W-:Y:S01]  /*4430*/  FMNMX R67, R49, R67, !PT ;  /* 0x0000004331437209 */ /* 0x000fe20007800000 */
[----:B------:R-:W-:-:S03]  /*4440*/  FMUL R59, R59, UR32 ;  /* 0x000000203b3b7c20 */ /* 0x000fc60008400000 */
[----:B------:R-:W-:Y:S02]  /*4450*/  FMNMX R67, R54, R67, !PT ;  /* 0x0000004336437209 */ /* 0x000fe40007800000 */
[----:B------:R-:W-:Y:S02]  /*4460*/  ISETP.GT.U32.AND.EX P6, PT, R194, RZ, PT, P6 ;  /* 0x000000ffc200720c */ /* 0x000fe40003fc4160 */
[----:B------:R-:W-:Y:S02]  /*4470*/  FMNMX R67, R55, R67, !PT ;  /* 0x0000004337437209 */ /* 0x000fe40007800000 */
[----:B------:R-:W-:Y:S02]  /*4480*/  FSEL R59, R59, -INF , !P6 ;  /* 0xff8000003b3b7808 */ /* 0x000fe40007000000 */
        /* <DEDUP_REMOVED lines=15> */
[----:B------:R-:W-:Y:S02]  /*4580*/  FMNMX R246, R87, R67, !PT ;  /* 0x0000004357f67209 */ /* 0x000fe40007800000 */
[----:B------:R-:W-:-:S03]  /*4590*/  ISETP.GT.U32.AND.EX P2, PT, R242, RZ, PT, P2 ;  /* 0x000000fff200720c */ /* 0x000fc60003f44120 */
[----:B------:R-:W0:Y:S01]  /*45a0*/  SHFL.BFLY PT, R242, R246, 0x2, 0x1f ;  /* 0x0c401f00f6f27f89 */ /* 0x000e2200000e0000 */
[----:B------:R-:W-:Y:S01]  /*45b0*/  FMUL R68, R68, UR32 ;  /* 0x0000002044447c20 */ /* 0x000fe20008400000 */
[----:B------:R-:W-:Y:S01]  /*45c0*/  FMUL R67, R53, UR32 ;  /* 0x0000002035437c20 */ /* 0x000fe20008400000 */
[C---:B------:R-:W-:Y:S01]  /*45d0*/  ISETP.GT.U32.AND.EX P5, PT, R194.reuse, RZ, PT, P5 ;  /* 0x000000ffc200720c */ /* 0x040fe20003fa4150 */
[----:B------:R-:W-:Y:S01]  /*45e0*/  FMUL R53, R65, UR32 ;  /* 0x0000002041357c20 */ /* 0x000fe20008400000 */
[----:B------:R-:W-:Y:S02]  /*45f0*/  ISETP.GT.U32.AND.EX P4, PT, R194, RZ, PT, P4 ;  /* 0x000000ffc200720c */ /* 0x000fe40003f84140 */
[----:B------:R-:W-:Y:S02]  /*4600*/  FSEL R65, R68, -INF , !P5 ;  /* 0xff80000044417808 */ /* 0x000fe40006800000 */
[----:B------:R-:W-:Y:S02]  /*4610*/  ISETP.GT.U32.AND P5, PT, R62, R3, PT ;  /* 0x000000033e00720c */ /* 0x000fe40003fa4070 */
[----:B------:R-:W-:-:S02]  /*4620*/  FSEL R62, R53, -INF , !P4 ;  /* 0xff800000353e7808 */ /* 0x000fc40006000000 */
[----:B0-----:R-:W-:-:S05]  /*4630*/  FMNMX R242, R246, R242, !PT ;  /* 0x000000f2f6f27209 */ /* 0x001fca0007800000 */
[----:B------:R-:W0:Y:S01]  /*4640*/  SHFL.BFLY PT, R53, R242, 0x1, 0x1f ;  /* 0x0c201f00f2357f89 */ /* 0x000e2200000e0000 */
[----:B------:R-:W-:Y:S02]  /*4650*/  FSEL R67, R67, -INF , !P2 ;  /* 0xff80000043437808 */ /* 0x000fe40005000000 */
[----:B------:R-:W-:Y:S01]  /*4660*/  ISETP.GT.U32.AND P2, PT, R193, R3, PT ;  /* 0x00000003c100720c */ /* 0x000fe20003f44070 */
[----:B------:R-:W-:Y:S01]  /*4670*/  FMUL R193, R64, UR32 ;  /* 0x0000002040c17c20 */ /* 0x000fe20008400000 */
[----:B------:R-:W-:Y:S02]  /*4680*/  ISETP.GT.U32.AND.EX P0, PT, R194, RZ, PT, P0 ;  /* 0x000000ffc200720c */ /* 0x000fe40003f04100 */
[----:B------:R-:W-:Y:S02]  /*4690*/  SHF.R.U32.HI R64, RZ, 0xf, R198 ;  /* 0x0000000fff407819 */ /* 0x000fe400000116c6 */
[----:B------:R-:W-:Y:S02]  /*46a0*/  FSEL R193, R193, -INF , !P0 ;  /* 0xff800000c1c17808 */ /* 0x000fe40004000000 */
[----:B------:R-:W-:-:S02]  /*46b0*/  LOP3.LUT P0, RZ, R64, 0x1, RZ, 0xc0, !PT ;  /* 0x0000000140ff7812 */ /* 0x000fc4000780c0ff */
[----:B0-----:R-:W-:-:S04]  /*46c0*/  FMNMX R53, R242, R53, !PT ;  /* 0x00000035f2357209 */ /* 0x001fc80007800000 */
[----:B------:R-:W-:-:S05]  /*46d0*/  FMNMX R53, R53, R2, !PT ;  /* 0x0000000235357209 */ /* 0x000fca0007800000 */
[----:B------:R-:W-:Y:S01]  /*46e0*/  FADD R64, R32, -R53 ;  /* 0x8000003520407221 */ /* 0x000fe20000000000 */
        /* <DEDUP_REMOVED lines=14> */
[----:B------:R-:W-:Y:S02]  /*47d0*/  FMNMX R32, R50, R32, !PT ;  /* 0x0000002032207209 */ /* 0x000fe40007800000 */
[-C--:B------:R-:W-:Y:S01]  /*47e0*/  ISETP.GT.U32.AND P3, PT, R196, R3.reuse, PT ;  /* 0x00000003c400720c */ /* 0x080fe20003f64070 */
[----:B------:R-:W-:Y:S01]  /*47f0*/  FMUL R196, R60, UR32 ;  /* 0x000000203cc47c20 */ /* 0x000fe20008400000 */
[----:B------:R-:W-:-:S02]  /*4800*/  ISETP.GT.U32.AND P4, PT, R243, R3, PT ;  /* 0x00000003f300720c */ /* 0x000fc40003f84070 */
[----:B------:R-:W-:Y:S02]  /*4810*/  FMNMX R32, R51, R32, !PT ;  /* 0x0000002033207209 */ /* 0x000fe40007800000 */
[----:B------:R-:W-:Y:S01]  /*4820*/  ISETP.GT.U32.AND.EX P3, PT, R194, RZ, PT, P3 ;  /* 0x000000ffc200720c */ /* 0x000fe20003f64130 */
[----:B------:R-:W-:Y:S01]  /*4830*/  FMUL R242, R56, UR32 ;  /* 0x0000002038f27c20 */ /* 0x000fe20008400000 */
[----:B------:R-:W-:Y:S02]  /*4840*/  SHF.R.U32.HI R60, RZ, 0xb, R198 ;  /* 0x0000000bff3c7819 */ /* 0x000fe400000116c6 */
[----:B------:R-:W-:Y:S02]  /*4850*/  ISETP.GT.U32.AND.EX P4, PT, R194, RZ, PT, P4 ;  /* 0x000000ffc200720c */ /* 0x000fe40003f84140 */
[----:B------:R-:W-:Y:S02]  /*4860*/  FMNMX R32, R52, R32, !PT ;  /* 0x0000002034207209 */ /* 0x000fe40007800000 */
[----:B------:R-:W-:-:S02]  /*4870*/  FSEL R196, R196, -INF , !P3 ;  /* 0xff800000c4c47808 */ /* 0x000fc40005800000 */
[----:B------:R-:W-:Y:S01]  /*4880*/  LOP3.LUT P3, RZ, R60, 0x1, RZ, 0xc0, !PT ;  /* 0x000000013cff7812 */ /* 0x000fe2000786c0ff */
[----:B------:R-:W-:Y:S01]  /*4890*/  FMUL R60, R57, UR32 ;  /* 0x00000020393c7c20 */ /* 0x000fe20008400000 */
[----:B------:R-:W-:Y:S02]  /*48a0*/  ISETP.GT.U32.AND.EX P5, PT, R194, RZ, PT, P5 ;  /* 0x000000ffc200720c */ /* 0x000fe40003fa4150 */
[----:B------:R-:W-:Y:S02]  /*48b0*/  FSEL R242, R242, -INF , !P4 ;  /* 0xff800000f2f27808 */ /* 0x000fe40006000000 */
[----:B------:R-:W-:Y:S01]  /*48c0*/  FMNMX R32, R67, R32, !PT ;  /* 0x0000002043207209 */ /* 0x000fe20007800000 */
[--C-:B------:R-:W-:Y:S01]  /*48d0*/  FADD R57, R27, -R53.reuse ;  /* 0x800000351b397221 */ /* 0x100fe20000000000 */
[----:B------:R-:W-:Y:S01]  /*48e0*/  FSEL R27, R60, -INF , !P5 ;  /* 0xff8000003c1b7808 */ /* 0x000fe20006800000 */
[--C-:B------:R-:W-:Y:S01]  /*48f0*/  FADD R37, R37, -R53.reuse ;  /* 0x8000003525257221 */ /* 0x100fe20000000000 */
[----:B------:R-:W-:Y:S01]  /*4900*/  FMNMX R32, R242, R32, !PT ;  /* 0x00000020f2207209 */ /* 0x000fe20007800000 */
[--C-:B------:R-:W-:Y:S01]  /*4910*/  FADD R68, R33, -R53.reuse ;  /* 0x8000003521447221 */ /* 0x100fe20000000000 */
[----:B------:R-:W-:Y:S01]  /*4920*/  ISETP.GT.U32.AND.EX P2, PT, R194, RZ, PT, P2 ;  /* 0x000000ffc200720c */ /* 0x000fe20003f44120 */
[----:B------:R-:W-:Y:S01]  /*4930*/  FMUL R194, R61, UR32 ;  /* 0x000000203dc27c20 */ /* 0x000fe20008400000 */
[----:B------:R-:W-:Y:S01]  /*4940*/  FADD R33, R40, -R53 ;  /* 0x8000003528217221 */ /* 0x000fe20000000000 */
[----:B------:R-:W-:Y:S01]  /*4950*/  FMNMX R32, R27, R32, !PT ;  /* 0x000000201b207209 */ /* 0x000fe20007800000 */
[----:B------:R-:W-:Y:S01]  /*4960*/  FMUL R37, R37, 1.4426950216293334961 ;  /* 0x3fb8aa3b25257820 */ /* 0x000fe20000400000 */
[----:B------:R-:W-:Y:S01]  /*4970*/  SHF.R.U32.HI R56, RZ, 0xa, R198 ;  /* 0x0000000aff387819 */ /* 0x000fe200000116c6 */
[----:B------:R-:W-:Y:S01]  /*4980*/  FMUL R33, R33, 1.4426950216293334961 ;  /* 0x3fb8aa3b21217820 */ /* 0x000fe20000400000 */
[----:B------:R-:W-:Y:S01]  /*4990*/  FSEL R194, R194, -INF , !P2 ;  /* 0xff800000c2c27808 */ /* 0x000fe20005000000 */
[----:B------:R0:W-:Y:S01]  /*49a0*/  MUFU.EX2 R40, R37 ;  /* 0x0000002500287308 */ /* 0x0001e20000000800 */
[----:B------:R-:W-:-:S02]  /*49b0*/  FMNMX R32, R196, R32, !PT ;  /* 0x00000020c4207209 */ /* 0x000fc40007800000 */
[----:B------:R-:W-:Y:S02]  /*49c0*/  LOP3.LUT P4, RZ, R56, 0x1, RZ, 0xc0, !PT ;  /* 0x0000000138ff7812 */ /* 0x000fe4000788c0ff */
[----:B------:R-:W-:Y:S01]  /*49d0*/  FMNMX R32, R194, R32, !PT ;  /* 0x00000020c2207209 */ /* 0x000fe20007800000 */
[--C-:B0-----:R-:W-:Y:S02]  /*49e0*/  FADD R37, R41, -R53.reuse ;  /* 0x8000003529257221 */ /* 0x101fe40000000000 */
[----:B------:R0:W-:Y:S01]  /*49f0*/  MUFU.EX2 R41, R33 ;  /* 0x0000002100297308 */ /* 0x0001e20000000800 */
[--C-:B------:R-:W-:Y:S01]  /*4a00*/  SHF.R.U32.HI R56, RZ, 0x7, R198.reuse ;  /* 0x00000007ff387819 */ /* 0x100fe200000116c6 */
[----:B------:R-:W-:Y:S01]  /*4a10*/  FMUL R37, R37, 1.4426950216293334961 ;  /* 0x3fb8aa3b25257820 */ /* 0x000fe20000400000 */
[--C-:B------:R-:W-:Y:S01]  /*4a20*/  SHF.R.U32.HI R61, RZ, 0xe, R198.reuse ;  /* 0x0000000eff3d7819 */ /* 0x100fe200000116c6 */
[----:B------:R-:W-:Y:S01]  /*4a30*/  FMUL R72, R72, UR32 ;  /* 0x0000002048487c20 */ /* 0x000fe20008400000 */
[----:B------:R-:W-:Y:S01]  /*4a40*/  FMNMX R32, R193, R32, !PT ;  /* 0x00000020c1207209 */ /* 0x000fe20007800000 */
[--C-:B0-----:R-:W-:Y:S01]  /*4a50*/  FADD R33, R44, -R53.reuse ;  /* 0x800000352c217221 */ /* 0x101fe20000000000 */
[----:B------:R-:W-:Y:S01]  /*4a60*/  LOP3.LUT P5, RZ, R56, 0x1, RZ, 0xc0, !PT ;  /* 0x0000000138ff7812 */ /* 0x000fe200078ac0ff */
[----:B------:R-:W-:Y:S01]  /*4a70*/  FMUL R56, R57, 1.4426950216293334961 ;  /* 0x3fb8aa3b39387820 */ /* 0x000fe20000400000 */
[----:B------:R-:W-:Y:S01]  /*4a80*/  SHF.R.U32.HI R60, RZ, 0x6, R198 ;  /* 0x00000006ff3c7819 */ /* 0x000fe200000116c6 */
[----:B------:R-:W-:Y:S01]  /*4a90*/  FMUL R33, R33, 1.4426950216293334961 ;  /* 0x3fb8aa3b21217820 */ /* 0x000fe20000400000 */
[----:B------:R-:W-:Y:S01]  /*4aa0*/  FMUL R73, R73, UR32 ;  /* 0x0000002049497c20 */ /* 0x000fe20008400000 */
[----:B------:R0:W-:Y:S01]  /*4ab0*/  MUFU.EX2 R44, R37 ;  /* 0x00000025002c7308 */ /* 0x0001e20000000800 */
[----:B------:R-:W-:Y:S01]  /*4ac0*/  LOP3.LUT P2, RZ, R61, 0x1, RZ, 0xc0, !PT ;  /* 0x000000013dff7812 */ /* 0x000fe2000784c0ff */
[----:B------:R-:W-:Y:S01]  /*4ad0*/  FADD R57, R26, -R53 ;  /* 0x800000351a397221 */ /* 0x000fe20000000000 */
[----:B------:R-:W-:-:S02]  /*4ae0*/  FSEL R26, R72, -INF , !P0 ;  /* 0xff800000481a7808 */ /* 0x000fc40004000000 */
[----:B------:R-:W-:Y:S02]  /*4af0*/  FMNMX R32, R62, R32, !PT ;  /* 0x000000203e207209 */ /* 0x000fe40007800000 */
[----:B------:R-:W-:Y:S01]  /*4b00*/  LOP3.LUT P0, RZ, R60, 0x1, RZ, 0xc0, !PT ;  /* 0x000000013cff7812 */ /* 0x000fe2000780c0ff */
[--C-:B0-----:R-:W-:Y:S02]  /*4b10*/  FADD R37, R45, -R53.reuse ;  /* 0x800000352d257221 */ /* 0x101fe40000000000 */
[----:B------:R0:W-:Y:S01]  /*4b20*/  MUFU.EX2 R45, R33 ;  /* 0x00000021002d7308 */ /* 0x0001e20000000800 */
[--C-:B------:R-:W-:Y:S01]  /*4b30*/  FADD R60, R25, -R53.reuse ;  /* 0x80000035193c7221 */ /* 0x100fe20000000000 */
[----:B------:R-:W-:Y:S01]  /*4b40*/  FSEL R25, R73, -INF , !P2 ;  /* 0xff80000049197808 */ /* 0x000fe20005000000 */
[----:B------:R-:W-:Y:S01]  /*4b50*/  FMUL R37, R37, 1.4426950216293334961 ;  /* 0x3fb8aa3b25257820 */ /* 0x000fe20000400000 */
[----:B------:R-:W-:Y:S01]  /*4b60*/  FMNMX R73, R65, R32, !PT ;  /* 0x0000002041497209 */ /* 0x000fe20007800000 */
[--C-:B0-----:R-:W-:Y:S01]  /*4b70*/  FADD R33, R48, -R53.reuse ;  /* 0x8000003530217221 */ /* 0x101fe20000000000 */
[----:B------:R-:W-:-:S02]  /*4b80*/  FADD R38, R38, -R53 ;  /* 0x8000003526267221 */ /* 0x000fc40000000000 */
[----:B------:R0:W-:Y:S01]  /*4b90*/  MUFU.EX2 R48, R37 ;  /* 0x0000002500307308 */ /* 0x0001e20000000800 */
[----:B------:R-:W-:Y:S01]  /*4ba0*/  FMUL R33, R33, 1.4426950216293334961 ;  /* 0x3fb8aa3b21217820 */ /* 0x000fe20000400000 */
[----:B------:R-:W-:Y:S01]  /*4bb0*/  FMNMX R73, R69, R73, !PT ;  /* 0x0000004945497209 */ /* 0x000fe20007800000 */
[----:B------:R-:W-:Y:S01]  /*4bc0*/  FMUL R76, R76, UR32 ;  /* 0x000000204c4c7c20 */ /* 0x000fe20008400000 */
[----:B------:R-:W-:Y:S01]  /*4bd0*/  SHF.R.U32.HI R61, RZ, 0x3, R198 ;  /* 0x00000003ff3d7819 */ /* 0x000fe200000116c6 */
[----:B0-----:R-:W-:-:S03]  /*4be0*/  FADD R37, R49, -R53 ;  /* 0x8000003531257221 */ /* 0x001fc60000000000 */
[----:B------:R0:W-:Y:S01]  /*4bf0*/  MUFU.EX2 R49, R33 ;  /* 0x0000002100317308 */ /* 0x0001e20000000800 */
[----:B------:R-:W-:Y:S01]  /*4c00*/  FMUL R38, R38, 1.4426950216293334961 ;  /* 0x3fb8aa3b26267820 */ /* 0x000fe20000400000 */
[----:B------:R-:W-:Y:S01]  /*4c10*/  FMNMX R73, R26, R73, !PT ;  /* 0x000000491a497209 */ /* 0x000fe20007800000 */
[----:B------:R-:W-:Y:S01]  /*4c20*/  FMUL R32, R77, UR32 ;  /* 0x000000204d207c20 */ /* 0x000fe20008400000 */
[----:B------:R-:W-:Y:S01]  /*4c30*/  LOP3.LUT P2, RZ, R61, 0x1, RZ, 0xc0, !PT ;  /* 0x000000013dff7812 */ /* 0x000fe2000784c0ff */
[--C-:B0-----:R-:W-:Y:S01]  /*4c40*/  FADD R33, R54, -R53.reuse ;  /* 0x8000003536217221 */ /* 0x101fe20000000000 */
[--C-:B------:R-:W-:Y:S01]  /*4c50*/  FADD R61, R29, -R53.reuse ;  /* 0x800000351d3d7221 */ /* 0x100fe20000000000 */
[----:B------:R-:W-:Y:S02]  /*4c60*/  FSEL R29, R76, -INF , !P3 ;  /* 0xff8000004c1d7808 */ /* 0x000fe40005800000 */
[----:B------:R-:W-:Y:S01]  /*4c70*/  FMUL R33, R33, 1.4426950216293334961 ;  /* 0x3fb8aa3b21217820 */ /* 0x000fe20000400000 */
[----:B------:R0:W-:Y:S01]  /*4c80*/  MUFU.EX2 R72, R38 ;  /* 0x0000002600487308 */ /* 0x0001e20000000800 */
[----:B------:R-:W-:Y:S01]  /*4c90*/  FMNMX R73, R25, R73, !PT ;  /* 0x0000004919497209 */ /* 0x000fe20007800000 */
[----:B------:R-:W-:Y:S01]  /*4ca0*/  FMUL R37, R37, 1.4426950216293334961 ;  /* 0x3fb8aa3b25257820 */ /* 0x000fe20000400000 */
[----:B------:R-:W-:Y:S01]  /*4cb0*/  FADD R76, R58, -R53 ;  /* 0x800000353a4c7221 */ /* 0x000fe20000000000 */
[----:B------:R-:W-:-:S02]  /*4cc0*/  FSEL R32, R32, -INF , !P4 ;  /* 0xff80000020207808 */ /* 0x000fc40006000000 */
[----:B------:R-:W-:Y:S01]  /*4cd0*/  FMNMX R73, R29, R73, !PT ;  /* 0x000000491d497209 */ /* 0x000fe20007800000 */
[----:B0-----:R-:W-:Y:S02]  /*4ce0*/  FADD R38, R55, -R53 ;  /* 0x8000003537267221 */ /* 0x001fe40000000000 */
[----:B------:R0:W-:Y:S01]  /*4cf0*/  MUFU.EX2 R55, R33 ;  /* 0x0000002100377308 */ /* 0x0001e20000000800 */
[----:B------:R-:W-:Y:S01]  /*4d00*/  FMUL R76, R76, 1.4426950216293334961 ;  /* 0x3fb8aa3b4c4c7820 */ /* 0x000fe20000400000 */
[----:B------:R-:W-:Y:S01]  /*4d10*/  FMUL R38, R38, 1.4426950216293334961 ;  /* 0x3fb8aa3b26267820 */ /* 0x000fe20000400000 */
[----:B------:R-:W-:Y:S01]  /*4d20*/  FMNMX R73, R32, R73, !PT ;  /* 0x0000004920497209 */ /* 0x000fe20007800000 */
[----:B0-----:R-:W-:-:S04]  /*4d30*/  FMUL R33, R80, UR32 ;  /* 0x0000002050217c20 */ /* 0x001fc80008400000 */
[----:B------:R0:W-:Y:S01]  /*4d40*/  MUFU.EX2 R54, R37 ;  /* 0x0000002500367308 */ /* 0x0001e20000000800 */
[----:B------:R-:W-:Y:S01]  /*4d50*/  FADD R77, R59, -R53 ;  /* 0x800000353b4d7221 */ /* 0x000fe20000000000 */
[----:B------:R-:W-:Y:S01]  /*4d60*/  FSEL R33, R33, -INF , !P5 ;  /* 0xff80000021217808 */ /* 0x000fe20006800000 */
[----:B0-----:R-:W-:-:S05]  /*4d70*/  FMUL R37, R81, UR32 ;  /* 0x0000002051257c20 */ /* 0x001fca0008400000 */
[----:B------:R0:W-:Y:S01]  /*4d80*/  MUFU.EX2 R58, R38 ;  /* 0x00000026003a7308 */ /* 0x0001e20000000800 */
[----:B------:R-:W-:Y:S02]  /*4d90*/  SHF.R.U32.HI R198, RZ, 0x2, R198 ;  /* 0x00000002ffc67819 */ /* 0x000fe400000116c6 */
[----:B------:R-:W-:-:S05]  /*4da0*/  FSEL R37, R37, -INF , !P0 ;  /* 0xff80000025257808 */ /* 0x000fca0004000000 */
[----:B------:R1:W-:Y:S01]  /*4db0*/  MUFU.EX2 R59, R76 ;  /* 0x0000004c003b7308 */ /* 0x0003e20000000800 */
[----:B0-----:R-:W-:Y:S01]  /*4dc0*/  FMUL R38, R84, UR32 ;  /* 0x0000002054267c20 */ /* 0x001fe20008400000 */
[----:B------:R-:W-:Y:S01]  /*4dd0*/  FMUL R85, R85, UR32 ;  /* 0x0000002055557c20 */ /* 0x000fe20008400000 */
[----:B------:R-:W-:Y:S02]  /*4de0*/  LOP3.LUT P3, RZ, R198, 0x1, RZ, 0xc0, !PT ;  /* 0x00000001c6ff7812 */ /* 0x000fe4000786c0ff */
[----:B-1----:R-:W-:Y:S02]  /*4df0*/  FMNMX R76, R33, R73, !PT ;  /* 0x00000049214c7209 */ /* 0x002fe40007800000 */
[----:B------:R-:W-:Y:S02]  /*4e00*/  FSEL R38, R38, -INF , !P2 ;  /* 0xff80000026267808 */ /* 0x000fe40005000000 */
[----:B------:R-:W-:Y:S01]  /*4e10*/  FMNMX R76, R37, R76, !PT ;  /* 0x0000004c254c7209 */ /* 0x000fe20007800000 */
[----:B------:R-:W-:Y:S01]  /*4e20*/  FMUL R77, R77, 1.4426950216293334961 ;  /* 0x3fb8aa3b4d4d7820 */ /* 0x000fe20000400000 */
[--C-:B------:R-:W-:Y:S01]  /*4e30*/  FADD R80, R192, -R53.reuse ;  /* 0x80000035c0507221 */ /* 0x100fe20000000000 */
[----:B------:R-:W-:Y:S01]  /*4e40*/  FADD R81, R63, -R53 ;  /* 0x800000353f517221 */ /* 0x000fe20000000000 */
[----:B------:R-:W-:-:S02]  /*4e50*/  FSEL R192, R85, -INF , !P3 ;  /* 0xff80000055c07808 */ /* 0x000fc40005800000 */
[----:B------:R-:W-:Y:S01]  /*4e60*/  FMNMX R76, R38, R76, !PT ;  /* 0x0000004c264c7209 */ /* 0x000fe20007800000 */
[----:B------:R0:W-:Y:S01]  /*4e70*/  MUFU.EX2 R73, R77 ;  /* 0x0000004d00497308 */ /* 0x0001e20000000800 */
[----:B------:R-:W-:Y:S02]  /*4e80*/  FMUL R81, R81, 1.4426950216293334961 ;  /* 0x3fb8aa3b51517820 */ /* 0x000fe40000400000 */
[----:B0-----:R-:W-:Y:S01]  /*4e90*/  FMNMX R77, R192, R76, !PT ;  /* 0x0000004cc04d7209 */ /* 0x001fe20007800000 */
[----:B------:R-:W-:-:S04]  /*4ea0*/  FADD R76, R66, -R53 ;  /* 0x80000035424c7221 */ /* 0x000fc80000000000 */
[----:B------:R0:W-:Y:S02]  /*4eb0*/  MUFU.EX2 R66, R81 ;  /* 0x0000005100427308 */ /* 0x0001e40000000800 */
[----:B0-----:R-:W0:Y:S01]  /*4ec0*/  SHFL.BFLY PT, R81, R77, 0x2, 0x1f ;  /* 0x0c401f004d517f89 */ /* 0x001e2200000e0000 */
[----:B------:R-:W-:Y:S01]  /*4ed0*/  FMUL R80, R80, 1.4426950216293334961 ;  /* 0x3fb8aa3b50507820 */ /* 0x000fe20000400000 */
[----:B------:R-:W-:-:S04]  /*4ee0*/  FADD R84, R71, -R53 ;  /* 0x8000003547547221 */ /* 0x000fc80000000000 */
[----:B------:R1:W-:Y:S01]  /*4ef0*/  MUFU.EX2 R63, R80 ;  /* 0x00000050003f7308 */ /* 0x0003e20000000800 */
[----:B------:R-:W-:Y:S01]  /*4f00*/  FMUL R84, R84, 1.4426950216293334961 ;  /* 0x3fb8aa3b54547820 */ /* 0x000fe20000400000 */
[----:B-1----:R-:W-:-:S04]  /*4f10*/  FADD R80, R70, -R53 ;  /* 0x8000003546507221 */ /* 0x002fc80000000000 */
[----:B------:R-:W-:-:S04]  /*4f20*/  FMUL R80, R80, 1.4426950216293334961 ;  /* 0x3fb8aa3b50507820 */ /* 0x000fc80000400000 */
[----:B------:R1:W-:Y:S01]  /*4f30*/  MUFU.EX2 R71, R80 ;  /* 0x0000005000477308 */ /* 0x0003e20000000800 */
[----:B0-----:R-:W-:Y:S01]  /*4f40*/  FMNMX R81, R77, R81, !PT ;  /* 0x000000514d517209 */ /* 0x001fe20007800000 */
[----:B-1----:R-:W-:-:S06]  /*4f50*/  FADD R80, R74, -R53 ;  /* 0x800000354a507221 */ /* 0x002fcc0000000000 */
[----:B------:R0:W-:Y:S02]  /*4f60*/  MUFU.EX2 R74, R84 ;  /* 0x00000054004a7308 */ /* 0x0001e40000000800 */
[----:B0-----:R-:W0:Y:S01]  /*4f70*/  SHFL.BFLY PT, R84, R81, 0x1, 0x1f ;  /* 0x0c201f0051547f89 */ /* 0x001e2200000e0000 */
[----:B------:R-:W-:Y:S01]  /*4f80*/  FMUL R80, R80, 1.4426950216293334961 ;  /* 0x3fb8aa3b50507820 */ /* 0x000fe20000400000 */
[--C-:B------:R-:W-:Y:S01]  /*4f90*/  FADD R82, R82, -R53.reuse ;  /* 0x8000003552527221 */ /* 0x100fe20000000000 */
[----:B------:R-:W-:-:S03]  /*4fa0*/  FADD R77, R75, -R53 ;  /* 0x800000354b4d7221 */ /* 0x000fc60000000000 */
[----:B------:R1:W-:Y:S02]  /*4fb0*/  MUFU.EX2 R75, R80 ;  /* 0x00000050004b7308 */ /* 0x0003e40000000800 */
[----:B-1----:R-:W-:Y:S01]  /*4fc0*/  FMUL R80, R82, 1.4426950216293334961 ;  /* 0x3fb8aa3b52507820 */ /* 0x002fe20000400000 */
[----:B0-----:R-:W-:-:S04]  /*4fd0*/  FMNMX R82, R81, R84, !PT ;  /* 0x0000005451527209 */ /* 0x001fc80007800000 */
[----:B------:R-:W-:Y:S01]  /*4fe0*/  FMNMX R82, R82, R191, !PT ;  /* 0x000000bf52527209 */ /* 0x000fe20007800000 */
[----:B------:R-:W-:-:S04]  /*4ff0*/  FADD R87, R87, -R53 ;  /* 0x8000003557577221 */ /* 0x000fc80000000000 */
[--C-:B------:R-:W-:Y:S01]  /*5000*/  FADD R24, R24, -R82.reuse ;  /* 0x8000005218187221 */ /* 0x100fe20000000000 */
[----:B------:R-:W-:-:S03]  /*5010*/  FADD R28, R28, -R82 ;  /* 0x800000521c1c7221 */ /* 0x000fc60000000000 */
[----:B------:R-:W-:Y:S01]  /*5020*/  FMUL R24, R24, 1.4426950216293334961 ;  /* 0x3fb8aa3b18187820 */ /* 0x000fe20000400000 */
[----:B------:R-:W-:Y:S01]  /*5030*/  FMUL R28, R28, 1.4426950216293334961 ;  /* 0x3fb8aa3b1c1c7820 */ /* 0x000fe20000400000 */
[----:B------:R-:W-:Y:S02]  /*5040*/  FMUL R84, R87, 1.4426950216293334961 ;  /* 0x3fb8aa3b57547820 */ /* 0x000fe40000400000 */
[----:B------:R0:W-:Y:S01]  /*5050*/  MUFU.EX2 R85, R24 ;  /* 0x0000001800557308 */ /* 0x0001e20000000800 */
[----:B------:R-:W1:Y:S07]  /*5060*/  S2R R252, SR_TID.X ;  /* 0x0000000000fc7919 */ /* 0x000e6e0000002100 */
[----:B------:R3:W-:Y:S01]  /*5070*/  MUFU.EX2 R87, R28 ;  /* 0x0000001c00577308 */ /* 0x0007e20000000800 */
[----:B0-----:R-:W-:-:S04]  /*5080*/  FADD R24, R42, -R82 ;  /* 0x800000522a187221 */ /* 0x001fc80000000000 */
[----:B------:R-:W-:Y:S01]  /*5090*/  FMUL R24, R24, 1.4426950216293334961 ;  /* 0x3fb8aa3b18187820 */ /* 0x000fe20000400000 */
[----:B---3--:R-:W-:-:S03]  /*50a0*/  FADD R28, R43, -R82 ;  /* 0x800000522b1c7221 */ /* 0x008fc60000000000 */
[----:B------:R0:W-:Y:S01]  /*50b0*/  MUFU.EX2 R43, R24 ;  /* 0x00000018002b7308 */ /* 0x0001e20000000800 */
[----:B------:R-:W-:Y:S01]  /*50c0*/  FMUL R28, R28, 1.4426950216293334961 ;  /* 0x3fb8aa3b1c1c7820 */ /* 0x000fe20000400000 */
[----:B0-----:R-:W-:-:S06]  /*50d0*/  FADD R24, R46, -R82 ;  /* 0x800000522e187221 */ /* 0x001fcc0000000000 */
[----:B------:R0:W-:Y:S01]  /*50e0*/  MUFU.EX2 R46, R28 ;  /* 0x0000001c002e7308 */ /* 0x0001e20000000800 */
[----:B------:R-:W-:Y:S01]  /*50f0*/  FMUL R24, R24, 1.4426950216293334961 ;  /* 0x3fb8aa3b18187820 */ /* 0x000fe20000400000 */
[----:B0-----:R-:W-:-:S06]  /*5100*/  FADD R28, R47, -R82 ;  /* 0x800000522f1c7221 */ /* 0x001fcc0000000000 */
[----:B------:R0:W-:Y:S01]  /*5110*/  MUFU.EX2 R47, R24 ;  /* 0x00000018002f7308 */ /* 0x0001e20000000800 */
[----:B------:R-:W-:Y:S01]  /*5120*/  FMUL R28, R28, 1.4426950216293334961 ;  /* 0x3fb8aa3b1c1c7820 */ /* 0x000fe20000400000 */
[----:B------:R-:W-:Y:S01]  /*5130*/  FMUL R57, R57, 1.4426950216293334961 ;  /* 0x3fb8aa3b39397820 */ /* 0x000fe20000400000 */
[----:B------:R-:W-:Y:S01]  /*5140*/  FMUL R60, R60, 1.4426950216293334961 ;  /* 0x3fb8aa3b3c3c7820 */ /* 0x000fe20000400000 */
[----:B------:R-:W-:Y:S01]  /*5150*/  FMUL R61, R61, 1.4426950216293334961 ;  /* 0x3fb8aa3b3d3d7820 */ /* 0x000fe20000400000 */
[--C-:B------:R-:W-:Y:S01]  /*5160*/  FADD R175, R175, -R53.reuse ;  /* 0x80000035afaf7221 */ /* 0x100fe20000000000 */
[--C-:B0-----:R-:W-:Y:S02]  /*5170*/  FADD R24, R50, -R82.reuse ;  /* 0x8000005232187221 */ /* 0x101fe40000000000 */
[----:B------:R0:W-:Y:S01]  /*5180*/  MUFU.EX2 R50, R28 ;  /* 0x0000001c00327308 */ /* 0x0001e20000000800 */
[--C-:B------:R-:W-:Y:S01]  /*5190*/  FADD R30, R30, -R82.reuse ;  /* 0x800000521e1e7221 */ /* 0x100fe20000000000 */
[----:B------:R-:W-:Y:S01]  /*51a0*/  FMUL R24, R24, 1.4426950216293334961 ;  /* 0x3fb8aa3b18187820 */ /* 0x000fe20000400000 */
[--C-:B------:R-:W-:Y:S01]  /*51b0*/  FADD R31, R31, -R82.reuse ;  /* 0x800000521f1f7221 */ /* 0x100fe20000000000 */
[----:B------:R-:W-:Y:S01]  /*51c0*/  FMUL R175, R175, 1.4426950216293334961 ;  /* 0x3fb8aa3bafaf7820 */ /* 0x000fe20000400000 */
[----:B0-----:R-:W-:Y:S01]  /*51d0*/  FADD R28, R51, -R82 ;  /* 0x80000052331c7221 */ /* 0x001fe20000000000 */
[--C-:B------:R-:W-:Y:S01]  /*51e0*/  FADD R83, R83, -R53.reuse ;  /* 0x8000003553537221 */ /* 0x100fe20000000000 */
[----:B------:R-:W-:-:S02]  /*51f0*/  FADD R86, R86, -R53 ;  /* 0x8000003556567221 */ /* 0x000fc40000000000 */
[----:B------:R-:W-:Y:S01]  /*5200*/  FMUL R28, R28, 1.4426950216293334961 ;  /* 0x3fb8aa3b1c1c7820 */ /* 0x000fe20000400000 */
[----:B------:R0:W-:Y:S01]  /*5210*/  MUFU.EX2 R51, R24 ;  /* 0x0000001800337308 */ /* 0x0001e20000000800 */
[----:B------:R-:W-:Y:S01]  /*5220*/  FMUL R30, R30, 1.4426950216293334961 ;  /* 0x3fb8aa3b1e1e7820 */ /* 0x000fe20000400000 */
[----:B------:R-:W-:Y:S01]  /*5230*/  FMUL R31, R31, 1.4426950216293334961 ;  /* 0x3fb8aa3b1f1f7820 */ /* 0x000fe20000400000 */
[----:B------:R-:W-:Y:S01]  /*5240*/  FMUL R81, R83, 1.4426950216293334961 ;  /* 0x3fb8aa3b53517820 */ /* 0x000fe20000400000 */
[----:B------:R-:W-:-:S04]  /*5250*/  FMUL R83, R86, 1.4426950216293334961 ;  /* 0x3fb8aa3b56537820 */ /* 0x000fc80000400000 */
[----:B------:R-:W-:Y:S01]  /*5260*/  MUFU.EX2 R56, R56 ;  /* 0x0000003800387308 */ /* 0x000fe20000000800 */
[----:B0-----:R-:W-:Y:S01]  /*5270*/  FADD R24, R52, -R82 ;  /* 0x8000005234187221 */ /* 0x001fe20000000000 */
[----:B------:R-:W-:-:S06]  /*5280*/  FMUL R64, R64, 1.4426950216293334961 ;  /* 0x3fb8aa3b40407820 */ /* 0x000fcc0000400000 */
[----:B------:R-:W-:Y:S01]  /*5290*/  MUFU.EX2 R57, R57 ;  /* 0x0000003900397308 */ /* 0x000fe20000000800 */
[----:B------:R-:W-:Y:S01]  /*52a0*/  FMUL R68, R68, 1.4426950216293334961 ;  /* 0x3fb8aa3b44447820 */ /* 0x000fe20000400000 */
[----:B------:R-:W-:-:S06]  /*52b0*/  FMUL R24, R24, 1.4426950216293334961 ;  /* 0x3fb8aa3b18187820 */ /* 0x000fcc0000400000 */
[----:B------:R-:W-:Y:S01]  /*52c0*/  MUFU.EX2 R60, R60 ;  /* 0x0000003c003c7308 */ /* 0x000fe20000000800 */
[----:B------:R-:W-:-:S07]  /*52d0*/  FADD R27, R27, -R82 ;  /* 0x800000521b1b7221 */ /* 0x000fce0000000000 */
[----:B------:R-:W0:Y:S01]  /*52e0*/  MUFU.EX2 R61, R61 ;  /* 0x0000003d003d7308 */ /* 0x000e220000000800 */
[----:B------:R-:W-:-:S07]  /*52f0*/  FADD R34, R34, -R82 ;  /* 0x8000005222227221 */ /* 0x000fce0000000000 */
[----:B------:R3:W-:Y:S01]  /*5300*/  MUFU.EX2 R52, R28 ;  /* 0x0000001c00347308 */ /* 0x0007e20000000800 */
[--C-:B------:R-:W-:Y:S01]  /*5310*/  FADD R35, R35, -R82.reuse ;  /* 0x8000005223237221 */ /* 0x100fe20000000000 */
[--C-:B------:R-:W-:Y:S01]  /*5320*/  FADD R36, R36, -R82.reuse ;  /* 0x8000005224247221 */ /* 0x100fe20000000000 */
[----:B------:R-:W-:Y:S05]  /*5330*/  STS.U8 [R195+UR17+0x2400], R202 ;  /* 0x002400cac3007988 */ /* 0x000fea0008000011 */
[----:B------:R-:W-:Y:S01]  /*5340*/  MUFU.EX2 R70, R175 ;  /* 0x000000af00467308 */ /* 0x000fe20000000800 */
[--C-:B---3--:R-:W-:Y:S01]  /*5350*/  FADD R28, R67, -R82.reuse ;  /* 0x80000052431c7221 */ /* 0x108fe20000000000 */
[----:B------:R-:W-:Y:S01]  /*5360*/  FADD R39, R39, -R82 ;  /* 0x8000005227277221 */ /* 0x000fe20000000000 */
[----:B------:R-:W-:Y:S02]  /*5370*/  STS.U8 [R195+UR17+0x2800], R208 ;  /* 0x002800d0c3007988 */ /* 0x000fe40008000011 */
[----:B------:R-:W-:-:S03]  /*5380*/  FMUL R28, R28, 1.4426950216293334961 ;  /* 0x3fb8aa3b1c1c7820 */ /* 0x000fc60000400000 */
[----:B------:R1:W-:Y:S01]  /*5390*/  MUFU.EX2 R86, R30 ;  /* 0x0000001e00567308 */ /* 0x0003e20000000800 */
[----:B------:R-:W-:Y:S07]  /*53a0*/  STS.U8 [R195+UR17+0x2c00], R216 ;  /* 0x002c00d8c3007988 */ /* 0x000fee0008000011 */
[----:B------:R-:W3:Y:S01]  /*53b0*/  MUFU.EX2 R175, R31 ;  /* 0x0000001f00af7308 */ /* 0x000ee20000000800 */
[----:B------:R-:W-:Y:S01]  /*53c0*/  STS.U8 [R195+UR17+0x3000], R224 ;  /* 0x003000e0c3007988 */ /* 0x000fe20008000011 */
[----:B-1----:R-:W-:-:S03]  /*53d0*/  LOP3.LUT R30, R252, 0x1, RZ, 0xc0, !PT ;  /* 0x00000001fc1e7812 */ /* 0x002fc600078ec0ff */
[----:B------:R-:W-:Y:S04]  /*53e0*/  STS.U8 [R195+UR17+0x3400], R231 ;  /* 0x003400e7c3007988 */ /* 0x000fe80008000011 */
[----:B------:R-:W-:Y:S01]  /*53f0*/  STS.U8 [R195+UR17+0x3800], R235 ;  /* 0x003800ebc3007988 */ /* 0x000fe20008000011 */
[----:B------:R1:W-:Y:S03]  /*5400*/  MUFU.EX2 R67, R24 ;  /* 0x0000001800437308 */ /* 0x0003e60000000800 */
[----:B----4-:R-:W-:Y:S01]  /*5410*/  STS.U8 [R195+UR17+0x3c00], R239 ;  /* 0x003c00efc3007988 */ /* 0x010fe20008000011 */
[----:B------:R-:W-:-:S03]  /*5420*/  FMUL R34, R34, 1.4426950216293334961 ;  /* 0x3fb8aa3b22227820 */ /* 0x000fc60000400000 */
[----:B------:R4:W-:Y:S01]  /*5430*/  STS.U8 [R197+UR17+0x2100], R199 ;  /* 0x002100c7c5007988 */ /* 0x0009e20008000011 */
[----:B------:R-:W-:Y:S01]  /*5440*/  MUFU.EX2 R64, R64 ;  /* 0x0000004000407308 */ /* 0x000fe20000000800 */
[----:B-1----:R-:W-:Y:S01]  /*5450*/  FMUL R24, R27, 1.4426950216293334961 ;  /* 0x3fb8aa3b1b187820 */ /* 0x002fe20000400000 */
[----:B------:R-:W-:Y:S01]  /*5460*/  FMUL R35, R35, 1.4426950216293334961 ;  /* 0x3fb8aa3b23237820 */ /* 0x000fe20000400000 */
[----:B------:R-:W-:Y:S01]  /*5470*/  FMUL R36, R36, 1.4426950216293334961 ;  /* 0x3fb8aa3b24247820 */ /* 0x000fe20000400000 */
[----:B------:R-:W-:Y:S01]  /*5480*/  FMUL R39, R39, 1.4426950216293334961 ;  /* 0x3fb8aa3b27277820 */ /* 0x000fe20000400000 */
[----:B------:R-:W-:-:S03]  /*5490*/  FADD R27, R196, -R82 ;  /* 0x80000052c41b7221 */ /* 0x000fc60000000000 */
[----:B----4-:R1:W-:Y:S01]  /*54a0*/  MUFU.EX2 R199, R28 ;  /* 0x0000001c00c77308 */ /* 0x0103e20000000800 */
[----:B0-----:R-:W-:-:S07]  /*54b0*/  F2FP.SATFINITE.E4M3.F32.PACK_AB_MERGE_C R31, R61, R60, RZ ;  /* 0x0000003c3d1f723e */ /* 0x001fce00048070ff */
[----:B------:R-:W-:Y:S01]  /*54c0*/  MUFU.EX2 R68, R68 ;  /* 0x0000004400447308 */ /* 0x000fe20000000800 */
[----:B-1----:R-:W-:Y:S01]  /*54d0*/  LOP3.LUT R28, R252, 0x1c, RZ, 0xc0, !PT ;  /* 0x0000001cfc1c7812 */ /* 0x002fe200078ec0ff */
[----:B------:R-:W-:-:S06]  /*54e0*/  FMUL R27, R27, 1.4426950216293334961 ;  /* 0x3fb8aa3b1b1b7820 */ /* 0x000fcc0000400000 */
[----:B------:R0:W-:Y:S01]  /*54f0*/  MUFU.EX2 R196, R24 ;  /* 0x0000001800c47308 */ /* 0x0001e20000000800 */
[----:B---3--:R-:W-:-:S07]  /*5500*/  F2FP.SATFINITE.E4M3.F32.PACK_AB_MERGE_C R31, R175, R87, R31 ;  /* 0x00000057af1f723e */ /* 0x008fce000480701f */
[----:B------:R1:W-:Y:S01]  /*5510*/  MUFU.EX2 R198, R34 ;  /* 0x0000002200c67308 */ /* 0x0003e20000000800 */
[----:B0-----:R-:W-:Y:S01]  /*5520*/  IMAD R24, R30, 0x2, R28 ;  /* 0x000000021e187824 */ /* 0x001fe200078e021c */
[----:B------:R-:W-:Y:S01]  /*5530*/  F2FP.SATFINITE.E4M3.F32.PACK_AB_MERGE_C R28, R57, R56, RZ ;  /* 0x00000038391c723e */ /* 0x000fe200048070ff */
[----:B------:R-:W-:-:S05]  /*5540*/  FADD R30, R194, -R82 ;  /* 0x80000052c21e7221 */ /* 0x000fca0000000000 */
[----:B------:R-:W-:Y:S01]  /*5550*/  MUFU.EX2 R243, R35 ;  /* 0x0000002300f37308 */ /* 0x000fe20000000800 */
[----:B-1----:R-:W-:Y:S02]  /*5560*/  SHF.R.U32.HI R34, RZ, 0x1, R252 ;  /* 0x00000001ff227819 */ /* 0x002fe400000116fc */
[----:B------:R-:W-:-:S05]  /*5570*/  F2FP.SATFINITE.E4M3.F32.PACK_AB_MERGE_C R28, R86, R85, R28 ;  /* 0x00000055561c723e */ /* 0x000fca000480701c */
[----:B------:R-:W-:Y:S08]  /*5580*/  MUFU.EX2 R202, R36 ;  /* 0x0000002400ca7308 */ /* 0x000ff00000000800 */
[----:B------:R-:W0:Y:S01]  /*5590*/  MUFU.EX2 R42, R39 ;  /* 0x00000027002a7308 */ /* 0x000e220000000800 */
[----:B------:R-:W-:Y:S01]  /*55a0*/  SGXT.U32 R34, R34, 0x1 ;  /* 0x000000012222781a */ /* 0x000fe20000000000 */
[----:B------:R-:W-:-:S06]  /*55b0*/  FMUL R30, R30, 1.4426950216293334961 ;  /* 0x3fb8aa3b1e1e7820 */ /* 0x000fcc0000400000 */
[----:B------:R1:W-:Y:S01]  /*55c0*/  MUFU.EX2 R194, R27 ;  /* 0x0000001b00c27308 */ /* 0x0003e20000000800 */
[----:B------:R-:W-:Y:S02]  /*55d0*/  LOP3.LUT R24, R24, R34, RZ, 0xfc, !PT ;  /* 0x0000002218187212 */ /* 0x000fe400078efcff */
[----:B------:R-:W-:Y:S02]  /*55e0*/  F2FP.SATFINITE.E4M3.F32.PACK_AB_MERGE_C R34, R40, R72, RZ ;  /* 0x000000482822723e */ /* 0x000fe400048070ff */
[----:B-1----:R-:W-:Y:S02]  /*55f0*/  SEL R27, R28, R31, !P1 ;  /* 0x0000001f1c1b7207 */ /* 0x002fe40004800000 */
[----:B------:R-:W-:Y:S01]  /*5600*/  SEL R28, R31, R28, !P1 ;  /* 0x0000001c1f1c7207 */ /* 0x000fe20004800000 */
[--C-:B------:R-:W-:Y:S02]  /*5610*/  FADD R31, R193, -R82.reuse ;  /* 0x80000052c11f7221 */ /* 0x100fe40000000000 */
[----:B------:R1:W-:Y:S01]  /*5620*/  MUFU.EX2 R193, R30 ;  /* 0x0000001e00c17308 */ /* 0x0003e20000000800 */
[----:B------:R-:W-:Y:S01]  /*5630*/  FADD R242, R242, -R82 ;  /* 0x80000052f2f27221 */ /* 0x000fe20000000000 */
[----:B------:R-:W-:Y:S01]  /*5640*/  FMUL R31, R31, 1.4426950216293334961 ;  /* 0x3fb8aa3b1f1f7820 */ /* 0x000fe20000400000 */
[----:B0-----:R-:W-:Y:S01]  /*5650*/  F2FP.SATFINITE.E4M3.F32.PACK_AB_MERGE_C R34, R42, R202, R34 ;  /* 0x000000ca2a22723e */ /* 0x001fe20004807022 */
[----:B------:R0:W-:Y:S01]  /*5660*/  STS.U8 [R197+UR17+0x2500], R203 ;  /* 0x002500cbc5007988 */ /* 0x0001e20008000011 */
[----:B-1----:R-:W-:Y:S01]  /*5670*/  F2FP.SATFINITE.E4M3.F32.PACK_AB_MERGE_C R30, R68, R64, RZ ;  /* 0x00000040441e723e */ /* 0x002fe200048070ff */
[----:B------:R-:W-:-:S03]  /*5680*/  FADD R35, R62, -R82 ;  /* 0x800000523e237221 */ /* 0x000fc60000000000 */
[----:B------:R-:W-:Y:S01]  /*5690*/  F2FP.SATFINITE.E4M3.F32.PACK_AB_MERGE_C R30, R243, R198, R30 ;  /* 0x000000c6f31e723e */ /* 0x000fe2000480701e */
[----:B0-----:R-:W-:Y:S01]  /*56a0*/  FMUL R203, R242, 1.4426950216293334961 ;  /* 0x3fb8aa3bf2cb7820 */ /* 0x001fe20000400000 */
[----:B------:R0:W-:Y:S01]  /*56b0*/  MUFU.EX2 R62, R31 ;  /* 0x0000001f003e7308 */ /* 0x0001e20000000800 */
[--C-:B------:R-:W-:Y:S01]  /*56c0*/  FADD R32, R32, -R82.reuse ;  /* 0x8000005220207221 */ /* 0x100fe20000000000 */
[--C-:B------:R-:W-:Y:S01]  /*56d0*/  FADD R78, R78, -R53.reuse ;  /* 0x800000354e4e7221 */ /* 0x100fe20000000000 */
[----:B------:R-:W-:Y:S01]  /*56e0*/  FADD R79, R79, -R53 ;  /* 0x800000354f4f7221 */ /* 0x000fe20000000000 */
[--C-:B------:R-:W-:Y:S01]  /*56f0*/  FADD R216, R29, -R82.reuse ;  /* 0x800000521dd87221 */ /* 0x100fe20000000000 */
[----:B------:R-:W-:Y:S01]  /*5700*/  LOP3.LUT R29, R195, 0x40, RZ, 0x3c, !PT ;  /* 0x00000040c31d7812 */ /* 0x000fe200078e3cff */
[----:B------:R-:W-:Y:S01]  /*5710*/  FMUL R76, R76, 1.4426950216293334961 ;  /* 0x3fb8aa3b4c4c7820 */ /* 0x000fe20000400000 */
[----:B0-----:R-:W-:Y:S02]  /*5720*/  SEL R31, R30, R34, !P1 ;  /* 0x000000221e1f7207 */ /* 0x001fe40004800000 */
[----:B------:R-:W-:Y:S01]  /*5730*/  SEL R30, R34, R30, !P1 ;  /* 0x0000001e221e7207 */ /* 0x000fe20004800000 */
[----:B------:R-:W-:Y:S01]  /*5740*/  FMUL R34, R35, 1.4426950216293334961 ;  /* 0x3fb8aa3b23227820 */ /* 0x000fe20000400000 */
[----:B------:R0:W-:Y:S01]  /*5750*/  STS.U8 [R197+UR17+0x2900], R210 ;  /* 0x002900d2c5007988 */ /* 0x0001e20008000011 */
[----:B------:R-:W-:Y:S01]  /*5760*/  FMUL R32, R32, 1.4426950216293334961 ;  /* 0x3fb8aa3b20207820 */ /* 0x000fe20000400000 */
[----:B------:R-:W-:Y:S01]  /*5770*/  FMUL R77, R77, 1.4426950216293334961 ;  /* 0x3fb8aa3b4d4d7820 */ /* 0x000fe20000400000 */
[----:B------:R-:W-:Y:S01]  /*5780*/  FMUL R78, R78, 1.4426950216293334961 ;  /* 0x3fb8aa3b4e4e7820 */ /* 0x000fe20000400000 */
[----:B------:R-:W-:Y:S01]  /*5790*/  FMUL R79, R79, 1.4426950216293334961 ;  /* 0x3fb8aa3b4f4f7820 */ /* 0x000fe20000400000 */
[----:B------:R-:W1:Y:S01]  /*57a0*/  MUFU.EX2 R203, R203 ;  /* 0x000000cb00cb7308 */ /* 0x000e620000000800 */
[--C-:B------:R-:W-:Y:S01]  /*57b0*/  FADD R208, R26, -R82.reuse ;  /* 0x800000521ad07221 */ /* 0x100fe20000000000 */
[----:B------:R-:W-:Y:S01]  /*57c0*/  STS.U8 [R197+UR17+0x2d00], R218 ;  /* 0x002d00dac5007988 */ /* 0x000fe20008000011 */
[--C-:B------:R-:W-:Y:S01]  /*57d0*/  FADD R35, R65, -R82.reuse ;  /* 0x8000005241237221 */ /* 0x100fe20000000000 */
[--C-:B------:R-:W-:Y:S01]  /*57e0*/  FADD R39, R69, -R82.reuse ;  /* 0x8000005245277221 */ /* 0x100fe20000000000 */
[----:B0-----:R-:W-:Y:S01]  /*57f0*/  FADD R210, R25, -R82 ;  /* 0x8000005219d27221 */ /* 0x001fe20000000000 */
[----:B------:R-:W-:Y:S01]  /*5800*/  STS.U8 [R197+UR17+0x3100], R226 ;  /* 0x003100e2c5007988 */ /* 0x000fe20008000011 */
[----:B------:R-:W-:Y:S01]  /*5810*/  F2FP.SATFINITE.E4M3.F32.PACK_AB_MERGE_C R36, R48, R45, RZ ;  /* 0x0000002d3024723e */ /* 0x000fe200048070ff */
[----:B------:R0:W-:Y:S02]  /*5820*/  MUFU.EX2 R65, R34 ;  /* 0x0000002200417308 */ /* 0x0001e40000000800 */
[----:B------:R-:W-:Y:S01]  /*5830*/  STS.U8 [R197+UR17+0x3500], R232 ;  /* 0x003500e8c5007988 */ /* 0x000fe20008000011 */
[----:B------:R-:W-:-:S03]  /*5840*/  FMUL R208, R208, 1.4426950216293334961 ;  /* 0x3fb8aa3bd0d07820 */ /* 0x000fc60000400000 */
[----:B------:R-:W-:Y:S01]  /*5850*/  STS.U8 [R197+UR17+0x3900], R236 ;  /* 0x003900ecc5007988 */ /* 0x000fe20008000011 */
[----:B------:R-:W-:-:S03]  /*5860*/  FMUL R210, R210, 1.4426950216293334961 ;  /* 0x3fb8aa3bd2d27820 */ /* 0x000fc60000400000 */
[----:B-----5:R-:W-:Y:S01]  /*5870*/  STS.U8 [R197+UR17+0x3d00], R240 ;  /* 0x003d00f0c5007988 */ /* 0x020fe20008000011 */
[----:B0-----:R-:W-:Y:S01]  /*5880*/  F2FP.SATFINITE.E4M3.F32.PACK_AB_MERGE_C R34, R44, R41, RZ ;  /* 0x000000292c22723e */ /* 0x001fe200048070ff */
[----:B------:R-:W-:Y:S02]  /*5890*/  FMUL R216, R216, 1.4426950216293334961 ;  /* 0x3fb8aa3bd8d87820 */ /* 0x000fe40000400000 */
[----:B------:R0:W-:Y:S01]  /*58a0*/  STS.U8 [R29+UR17+0x2200], R200 ;  /* 0x002200c81d007988 */ /* 0x0001e20008000011 */
[----:B------:R-:W3:Y:S01]  /*58b0*/  MUFU.EX2 R76, R76 ;  /* 0x0000004c004c7308 */ /* 0x000ee20000000800 */
[----:B------:R-:W-:Y:S01]  /*58c0*/  FMUL R35, R35, 1.4426950216293334961 ;  /* 0x3fb8aa3b23237820 */ /* 0x000fe20000400000 */
[----:B------:R-:W-:Y:S01]  /*58d0*/  FMUL R39, R39, 1.4426950216293334961 ;  /* 0x3fb8aa3b27277820 */ /* 0x000fe20000400000 */
[----:B------:R-:W-:Y:S02]  /*58e0*/  F2FP.SATFINITE.E4M3.F32.PACK_AB_MERGE_C R34, R46, R43, R34 ;  /* 0x0000002b2e22723e */ /* 0x000fe40004807022 */
[----:B------:R-:W-:-:S03]  /*58f0*/  F2FP.SATFINITE.E4M3.F32.PACK_AB_MERGE_C R36, R50, R47, R36 ;  /* 0x0000002f3224723e */ /* 0x000fc60004807024 */
[----:B0-----:R0:W-:Y:S01]  /*5900*/  MUFU.EX2 R200, R32 ;  /* 0x0000002000c87308 */ /* 0x0011e20000000800 */
[--C-:B------:R-:W-:Y:S01]  /*5910*/  FADD R33, R33, -R82.reuse ;  /* 0x8000005221217221 */ /* 0x100fe20000000000 */
[--C-:B------:R-:W-:Y:S01]  /*5920*/  FADD R37, R37, -R82.reuse ;  /* 0x8000005225257221 */ /* 0x100fe20000000000 */
[----:B0-----:R-:W-:-:S05]  /*5930*/  FADD R32, R192, -R82 ;  /* 0x80000052c0207221 */ /* 0x001fca0000000000 */
[----:B------:R-:W-:Y:S01]  /*5940*/  MUFU.EX2 R77, R77 ;  /* 0x0000004d004d7308 */ /* 0x000fe20000000800 */
[----:B------:R-:W-:-:S07]  /*5950*/  FMUL R32, R32, 1.4426950216293334961 ;  /* 0x3fb8aa3b20207820 */ /* 0x000fce0000400000 */
[----:B------:R-:W-:Y:S01]  /*5960*/  MUFU.EX2 R78, R78 ;  /* 0x0000004e004e7308 */ /* 0x000fe20000000800 */
[----:B------:R-:W-:-:S07]  /*5970*/  FADD R38, R38, -R82 ;  /* 0x8000005226267221 */ /* 0x000fce0000000000 */
[----:B------:R-:W0:Y:S01]  /*5980*/  MUFU.EX2 R79, R79 ;  /* 0x0000004f004f7308 */ /* 0x000e220000000800 */
[----:B------:R-:W-:Y:S01]  /*5990*/  F2FP.SATFINITE.E4M3.F32.PACK_AB_MERGE_C R226, R73, R59, RZ ;  /* 0x0000003b49e2723e */ /* 0x000fe200048070ff */
[----:B------:R-:W-:-:S06]  /*59a0*/  FMUL R33, R33, 1.4426950216293334961 ;  /* 0x3fb8aa3b21217820 */ /* 0x000fcc0000400000 */
[----:B------:R4:W-:Y:S01]  /*59b0*/  MUFU.EX2 R69, R35 ;  /* 0x0000002300457308 */ /* 0x0009e20000000800 */
[----:B------:R-:W-:Y:S01]  /*59c0*/  FMUL R37, R37, 1.4426950216293334961 ;  /* 0x3fb8aa3b25257820 */ /* 0x000fe20000400000 */
[----:B------:R-:W-:-:S06]  /*59d0*/  FMUL R38, R38, 1.4426950216293334961 ;  /* 0x3fb8aa3b26267820 */ /* 0x000fcc0000400000 */
[----:B------:R5:W0:Y:S01]  /*59e0*/  MUFU.EX2 R197, R39 ;  /* 0x0000002700c57308 */ /* 0x000a220000000800 */
[----:B----4-:R-:W-:Y:S02]  /*59f0*/  SEL R35, R34, R36, !P1 ;  /* 0x0000002422237207 */ /* 0x010fe40004800000 */
[----:B------:R-:W-:Y:S02]  /*5a00*/  SEL R34, R36, R34, !P1 ;  /* 0x0000002224227207 */ /* 0x000fe40004800000 */
[----:B------:R-:W-:-:S03]  /*5a10*/  F2FP.SATFINITE.E4M3.F32.PACK_AB_MERGE_C R36, R54, R49, RZ ;  /* 0x000000313624723e */ /* 0x000fc600048070ff */
[----:B------:R-:W-:Y:S01]  /*5a20*/  MUFU.EX2 R208, R208 ;  /* 0x000000d000d07308 */ /* 0x000fe20000000800 */
[----:B-----5:R-:W-:-:S07]  /*5a30*/  F2FP.SATFINITE.E4M3.F32.PACK_AB_MERGE_C R39, R58, R55, RZ ;  /* 0x000000373a27723e */ /* 0x020fce00048070ff */
[----:B------:R-:W-:Y:S01]  /*5a40*/  MUFU.EX2 R210, R210 ;  /* 0x000000d200d27308 */ /* 0x000fe20000000800 */
[----:B------:R-:W-:-:S07]  /*5a50*/  F2FP.SATFINITE.E4M3.F32.PACK_AB_MERGE_C R36, R52, R51, R36 ;  /* 0x000000333424723e */ /* 0x000fce0004807024 */
[----:B------:R-:W4:Y:S01]  /*5a60*/  MUFU.EX2 R216, R216 ;  /* 0x000000d800d87308 */ /* 0x000f220000000800 */
[----:B------:R-:W-:Y:S01]  /*5a70*/  F2FP.SATFINITE.E4M3.F32.PACK_AB_MERGE_C R39, R199, R67, R39 ;  /* 0x00000043c727723e */ /* 0x000fe20004807027 */
[----:B------:R5:W-:Y:S01]  /*5a80*/  STS.U8 [R29+UR17+0x2600], R204 ;  /* 0x002600cc1d007988 */ /* 0x000be20008000011 */
[----:B-1----:R-:W-:-:S05]  /*5a90*/  F2FP.SATFINITE.E4M3.F32.PACK_AB_MERGE_C R226, R196, R203, R226 ;  /* 0x000000cbc4e2723e */ /* 0x002fca00048070e2 */
[----:B------:R1:W-:Y:S01]  /*5aa0*/  MUFU.EX2 R218, R32 ;  /* 0x0000002000da7308 */ /* 0x0003e20000000800 */
[----:B------:R0:W-:Y:S01]  /*5ab0*/  STS.U8 [R29+UR17+0x2a00], R212 ;  /* 0x002a00d41d007988 */ /* 0x0001e20008000011 */
[----:B-1----:R-:W-:-:S06]  /*5ac0*/  F2FP.SATFINITE.E4M3.F32.PACK_AB_MERGE_C R32, R66, R63, RZ ;  /* 0x0000003f4220723e */ /* 0x002fcc00048070ff */
[----:B------:R-:W-:Y:S01]  /*5ad0*/  MUFU.EX2 R80, R80 ;  /* 0x0000005000507308 */ /* 0x000fe20000000800 */
[----:B------:R-:W-:-:S07]  /*5ae0*/  F2FP.SATFINITE.E4M3.F32.PACK_AB_MERGE_C R32, R193, R194, R32 ;  /* 0x000000c2c120723e */ /* 0x000fce0004807020 */
[----:B------:R-:W1:Y:S01]  /*5af0*/  MUFU.EX2 R81, R81 ;  /* 0x0000005100517308 */ /* 0x000e620000000800 */
[----:B------:R-:W-:Y:S01]  /*5b00*/  SEL R26, R36, R39, !P1 ;  /* 0x00000027241a7207 */ /* 0x000fe20004800000 */
[----:B------:R-:W-:Y:S06]  /*5b10*/  STS.U8 [R29+UR17+0x2e00], R220 ;  /* 0x002e00dc1d007988 */ /* 0x000fec0008000011 */
[----:B------:R-:W-:Y:S01]  /*5b20*/  MUFU.EX2 R83, R83 ;  /* 0x0000005300537308 */ /* 0x000fe20000000800 */
[----:B------:R-:W-:Y:S01]  /*5b30*/  SEL R25, R39, R36, !P1 ;  /* 0x0000002427197207 */ /* 0x000fe20004800000 */
[----:B------:R-:W-:Y:S06]  /*5b40*/  STS.U8 [R29+UR17+0x3200], R228 ;  /* 0x003200e41d007988 */ /* 0x000fec0008000011 */
[----:B------:R-:W1:Y:S01]  /*5b50*/  MUFU.EX2 R84, R84 ;  /* 0x0000005400547308 */ /* 0x000e620000000800 */
[----:B------:R-:W-:Y:S01]  /*5b60*/  STS.U8 [R29+UR17+0x3600], R233 ;  /* 0x003600e91d007988 */ /* 0x000fe20008000011 */
[----:B---3--:R-:W-:-:S03]  /*5b70*/  F2FP.SATFINITE.E4M3.F32.PACK_AB_MERGE_C R36, R70, R76, RZ ;  /* 0x0000004c4624723e */ /* 0x008fc600048070ff */
[----:B------:R-:W-:Y:S03]  /*5b80*/  STS.U8 [R29+UR17+0x3a00], R237 ;  /* 0x003a00ed1d007988 */ /* 0x000fe60008000011 */
[----:B-----5:R3:W-:Y:S01]  /*5b90*/  MUFU.EX2 R204, R33 ;  /* 0x0000002100cc7308 */ /* 0x0207e20000000800 */
[----:B--2---:R2:W-:Y:S01]  /*5ba0*/  STS.U8 [R29+UR17+0x3e00], R241 ;  /* 0x003e00f11d007988 */ /* 0x0045e20008000011 */
[----:B------:R-:W-:-:S06]  /*5bb0*/  LOP3.LUT R231, R195, 0x60, RZ, 0x3c, !PT ;  /* 0x00000060c3e77812 */ /* 0x000fcc00078e3cff */
[----:B0-----:R-:W0:Y:S01]  /*5bc0*/  MUFU.EX2 R212, R37 ;  /* 0x0000002500d47308 */ /* 0x001e220000000800 */
[----:B---3--:R-:W-:Y:S02]  /*5bd0*/  SEL R33, R226, R32, !P1 ;  /* 0x00000020e2217207 */ /* 0x008fe40004800000 */
[----:B--2---:R-:W-:Y:S02]  /*5be0*/  F2FP.SATFINITE.E4M3.F32.PACK_AB_MERGE_C R29, R74, R71, RZ ;  /* 0x000000474a1d723e */ /* 0x004fe400048070ff */
[----:B------:R-:W-:-:S03]  /*5bf0*/  SEL R226, R32, R226, !P1 ;  /* 0x000000e220e27207 */ /* 0x000fc60004800000 */
[----:B------:R2:W3:Y:S01]  /*5c00*/  MUFU.EX2 R192, R38 ;  /* 0x0000002600c07308 */ /* 0x0004e20000000800 */
[----:B------:R-:W-:Y:S02]  /*5c10*/  F2FP.SATFINITE.E4M3.F32.PACK_AB_MERGE_C R32, R79, R78, RZ ;  /* 0x0000004e4f20723e */ /* 0x000fe400048070ff */
[----:B------:R-:W-:Y:S02]  /*5c20*/  F2FP.SATFINITE.E4M3.F32.PACK_AB_MERGE_C R36, R65, R62, R36 ;  /* 0x0000003e4124723e */ /* 0x000fe40004807024 */
[----:B------:R-:W-:Y:S02]  /*5c30*/  F2FP.SATFINITE.E4M3.F32.PACK_AB_MERGE_C R29, R197, R69, R29 ;  /* 0x00000045c51d723e */ /* 0x000fe4000480701d */
[----:B--2---:R-:W-:Y:S02]  /*5c40*/  F2FP.SATFINITE.E4M3.F32.PACK_AB_MERGE_C R38, R77, R75, RZ ;  /* 0x0000004b4d26723e */ /* 0x004fe400048070ff */
[----:B----4-:R-:W-:Y:S02]  /*5c50*/  F2FP.SATFINITE.E4M3.F32.PACK_AB_MERGE_C R32, R200, R216, R32 ;  /* 0x000000d8c820723e */ /* 0x010fe40004807020 */
[----:B------:R-:W-:Y:S01]  /*5c60*/  F2FP.SATFINITE.E4M3.F32.PACK_AB_MERGE_C R38, R210, R208, R38 ;  /* 0x000000d0d226723e */ /* 0x000fe20004807026 */
[----:B------:R-:W-:Y:S01]  /*5c70*/  STS.U8 [R231+UR17+0x2300], R201 ;  /* 0x002300c9e7007988 */ /* 0x000fe20008000011 */
[----:B------:R-:W-:-:S03]  /*5c80*/  SEL R224, R36, R29, !P1 ;  /* 0x0000001d24e07207 */ /* 0x000fc60004800000 */
[----:B------:R-:W-:Y:S01]  /*5c90*/  STS.U8 [R231+UR17+0x2700], R206 ;  /* 0x002700cee7007988 */ /* 0x000fe20008000011 */
[----:B------:R-:W-:-:S03]  /*5ca0*/  SEL R36, R29, R36, !P1 ;  /* 0x000000241d247207 */ /* 0x000fc60004800000 */
[----:B------:R-:W-:Y:S01]  /*5cb0*/  STS.U8 [R231+UR17+0x2b00], R214 ;  /* 0x002b00d6e7007988 */ /* 0x000fe20008000011 */
[----:B------:R-:W-:-:S03]  /*5cc0*/  SEL R37, R38, R32, !P1 ;  /* 0x0000002026257207 */ /* 0x000fc60004800000 */
[----:B------:R-:W-:Y:S01]  /*5cd0*/  STS.U8 [R231+UR17+0x2f00], R222 ;  /* 0x002f00dee7007988 */ /* 0x000fe20008000011 */
[----:B-1----:R-:W-:-:S03]  /*5ce0*/  F2FP.SATFINITE.E4M3.F32.PACK_AB_MERGE_C R220, R81, R80, RZ ;  /* 0x0000005051dc723e */ /* 0x002fc600048070ff */
[----:B------:R-:W-:Y:S01]  /*5cf0*/  STS.U8 [R231+UR17+0x3300], R230 ;  /* 0x003300e6e7007988 */ /* 0x000fe20008000011 */
[----:B------:R-:W-:-:S03]  /*5d00*/  F2FP.SATFINITE.E4M3.F32.PACK_AB_MERGE_C R29, R84, R83, RZ ;  /* 0x00000053541d723e */ /* 0x000fc600048070ff */
[----:B------:R-:W-:Y:S01]  /*5d10*/  STS.U8 [R231+UR17+0x3700], R234 ;  /* 0x003700eae7007988 */ /* 0x000fe20008000011 */
[----:B------:R-:W-:-:S03]  /*5d20*/  SEL R38, R32, R38, !P1 ;  /* 0x0000002620267207 */ /* 0x000fc60004800000 */
[----:B------:R-:W-:Y:S04]  /*5d30*/  STS.U8 [R231+UR17+0x3b00], R238 ;  /* 0x003b00eee7007988 */ /* 0x000fe80008000011 */
[----:B------:R-:W-:Y:S01]  /*5d40*/  STS.U8 [R231+UR17+0x3f00], R174 ;  /* 0x003f00aee7007988 */ /* 0x000fe20008000011 */
[----:B------:R1:W-:Y:S06]  /*5d50*/  MEMBAR.ALL.CTA ;  /* 0x0000000000007992 */ /* 0x0003ec0000008000 */
[----:B-1----:R-:W1:Y:S01]  /*5d60*/  FENCE.VIEW.ASYNC.S ;  /* 0x00000000000073c6 */ /* 0x002e620000000000 */
[----:B0-----:R-:W-:-:S03]  /*5d70*/  F2FP.SATFINITE.E4M3.F32.PACK_AB_MERGE_C R220, R212, R204, R220 ;  /* 0x000000ccd4dc723e */ /* 0x001fc600048070dc */
[----:B-1----:R-:W-:Y:S01]  /*5d80*/  SHFL.IDX PT, R32, R27, R24, 0x1f ;  /* 0x00001f181b207589 */ /* 0x002fe200000e0000 */
[----:B---3--:R-:W-:-:S03]  /*5d90*/  F2FP.SATFINITE.E4M3.F32.PACK_AB_MERGE_C R29, R218, R192, R29 ;  /* 0x000000c0da1d723e */ /* 0x008fc6000480701d */
[----:B------:R-:W-:Y:S04]  /*5da0*/  SHFL.IDX PT, R27, R31, R24, 0x1f ;  /* 0x00001f181f1b7589 */ /* 0x000fe800000e0000 */
[----:B------:R0:W-:Y:S01]  /*5db0*/  SHFL.IDX PT, R31, R26, R24, 0x1f ;  /* 0x00001f181a1f7589 */ /* 0x0001e200000e0000 */
[----:B------:R-:W-:Y:S02]  /*5dc0*/  SEL R39, R220, R29, !P1 ;  /* 0x0000001ddc277207 */ /* 0x000fe40004800000 */
[----:B------:R-:W-:Y:S02]  /*5dd0*/  SEL R220, R29, R220, !P1 ;  /* 0x000000dc1ddc7207 */ /* 0x000fe40004800000 */
[----:B0-----:R-:W-:Y:S01]  /*5de0*/  LOP3.LUT R26, R24, 0x1, RZ, 0x3c, !PT ;  /* 0x00000001181a7812 */ /* 0x001fe200078e3cff */
[----:B------:R-:W-:Y:S04]  /*5df0*/  SHFL.IDX PT, R33, R33, R24, 0x1f ;  /* 0x00001f1821217589 */ /* 0x000fe800000e0000 */
[----:B------:R-:W-:Y:S01]  /*5e00*/  SHFL.IDX PT, R228, R30, R26, 0x1f ;  /* 0x00001f1a1ee47589 */ /* 0x000fe200000e0000 */
[----:B------:R-:W-:-:S03]  /*5e10*/  FADD R191, -R82, R191 ;  /* 0x000000bf52bf7221 */ /* 0x000fc60000000100 */
[----:B------:R-:W0:Y:S04]  /*5e20*/  SHFL.IDX PT, R28, R28, R26, 0x1f ;  /* 0x00001f1a1c1c7589 */ /* 0x000e2800000e0000 */
[----:B------:R-:W-:Y:S04]  /*5e30*/  SHFL.IDX PT, R30, R34, R26, 0x1f ;  /* 0x00001f1a221e7589 */ /* 0x000fe800000e0000 */
[----:B------:R-:W1:Y:S04]  /*5e40*/  SHFL.IDX PT, R34, R226, R26, 0x1f ;  /* 0x00001f1ae2227589 */ /* 0x000e6800000e0000 */
[----:B------:R-:W-:Y:S04]  /*5e50*/  SHFL.IDX PT, R29, R35, R24, 0x1f ;  /* 0x00001f18231d7589 */ /* 0x000fe800000e0000 */
[----:B------:R-:W-:Y:S04]  /*5e60*/  SHFL.IDX PT, R35, R224, R24, 0x1f ;  /* 0x00001f18e0237589 */ /* 0x000fe800000e0000 */
[----:B------:R-:W2:Y:S01]  /*5e70*/  SHFL.IDX PT, R36, R36, R26, 0x1f ;  /* 0x00001f1a24247589 */ /* 0x000ea200000e0000 */
[----:B------:R-:W-:-:S03]  /*5e80*/  FMUL R191, R191, 1.4426950216293334961 ;  /* 0x3fb8aa3bbfbf7820 */ /* 0x000fc60000400000 */
[----:B------:R-:W-:Y:S04]  /*5e90*/  SHFL.IDX PT, R224, R25, R26, 0x1f ;  /* 0x00001f1a19e07589 */ /* 0x000fe800000e0000 */
[----:B------:R-:W-:Y:S04]  /*5ea0*/  SHFL.IDX PT, R38, R38, R26, 0x1f ;  /* 0x00001f1a26267589 */ /* 0x000fe800000e0000 */
[----:B------:R3:W-:Y:S04]  /*5eb0*/  SHFL.IDX PT, R195, R220, R26, 0x1f ;  /* 0x00001f1adcc37589 */ /* 0x0007e800000e0000 */
[----:B------:R-:W4:Y:S04]  /*5ec0*/  SHFL.IDX PT, R37, R37, R24, 0x1f ;  /* 0x00001f1825257589 */ /* 0x000f2800000e0000 */
[----:B------:R5:W4:Y:S01]  /*5ed0*/  SHFL.IDX PT, R39, R39, R24, 0x1f ;  /* 0x00001f1827277589 */ /* 0x000b2200000e0000 */
[----:B---3--:R-:W-:-:S04]  /*5ee0*/  FADD R26, -R53, R2 ;  /* 0x00000002351a7221 */ /* 0x008fc80000000100 */
[----:B------:R-:W-:Y:S01]  /*5ef0*/  FMUL R26, R26, 1.4426950216293334961 ;  /* 0x3fb8aa3b1a1a7820 */ /* 0x000fe20000400000 */
[----:B------:R-:W3:Y:S01]  /*5f00*/  MUFU.EX2 R191, R191 ;  /* 0x000000bf00bf7308 */ /* 0x000ee20000000800 */
[----:B------:R-:W-:Y:S01]  /*5f10*/  IMAD.MOV.U32 R201, RZ, RZ, 0x5410 ;  /* 0x00005410ffc97424 */ /* 0x000fe200078e00ff */
[----:B------:R-:W-:Y:S01]  /*5f20*/  LOP3.LUT P0, RZ, R252, 0x2, RZ, 0xc0, !PT ;  /* 0x00000002fcff7812 */ /* 0x000fe2000780c0ff */
[----:B-----5:R-:W-:-:S05]  /*5f30*/  IMAD.MOV.U32 R24, RZ, RZ, 0x7632 ;  /* 0x00007632ff187424 */ /* 0x020fca00078e00ff */
[----:B------:R-:W5:Y:S01]  /*5f40*/  MUFU.EX2 R174, R26 ;  /* 0x0000001a00ae7308 */ /* 0x000f620000000800 */
[----:B------:R-:W-:Y:S02]  /*5f50*/  SEL R201, R201, 0x1054, !P0 ;  /* 0x00001054c9c97807 */ /* 0x000fe40004000000 */
[----:B------:R-:W-:Y:S02]  /*5f60*/  SEL R2, R24, 0x3276, !P0 ;  /* 0x0000327618027807 */ /* 0x000fe40004000000 */
[CCC-:B0-----:R-:W-:Y:S02]  /*5f70*/  PRMT R24, R32.reuse, R201.reuse, R28.reuse ;  /* 0x000000c920187216 */ /* 0x1c1fe4000000001c */
[-C--:B------:R-:W-:Y:S02]  /*5f80*/  PRMT R25, R32, R2.reuse, R28 ;  /* 0x0000000220197216 */ /* 0x080fe4000000001c */
[C-C-:B-1----:R-:W-:Y:S02]  /*5f90*/  PRMT R32, R33.reuse, R201, R34.reuse ;  /* 0x000000c921207216 */ /* 0x142fe40000000022 */
[----:B------:R-:W-:-:S02]  /*5fa0*/  PRMT R33, R33, R2, R34 ;  /* 0x0000000221217216 */ /* 0x000fc40000000022 */
[C-C-:B--2---:R-:W-:Y:S02]  /*5fb0*/  PRMT R34, R35.reuse, R201, R36.reuse ;  /* 0x000000c923227216 */ /* 0x144fe40000000024 */
[----:B------:R-:W-:Y:S01]  /*5fc0*/  PRMT R35, R35, R2, R36 ;  /* 0x0000000223237216 */ /* 0x000fe20000000024 */
[----:B---3--:R-:W-:Y:S01]  /*5fd0*/  FMUL R88, R88, R191 ;  /* 0x000000bf58587220 */ /* 0x008fe20000400000 */
[-C--:B------:R-:W-:Y:S01]  /*5fe0*/  PRMT R28, R29, R201.reuse, R30 ;  /* 0x000000c91d1c7216 */ /* 0x080fe2000000001e */
[-C--:B-----5:R-:W-:Y:S01]  /*5ff0*/  FMUL R90, R90, R174.reuse ;  /* 0x000000ae5a5a7220 */ /* 0x0a0fe20000400000 */
[----:B----4-:R-:W-:Y:S01]  /*6000*/  PRMT R36, R37, R201, R38 ;  /* 0x000000c925247216 */ /* 0x010fe20000000026 */
[----:B------:R-:W-:Y:S01]  /*6010*/  FMUL R91, R91, R174 ;  /* 0x000000ae5b5b7220 */ /* 0x000fe20000400000 */
[----:B------:R-:W-:Y:S01]  /*6020*/  PRMT R29, R29, R2, R30 ;  /* 0x000000021d1d7216 */ /* 0x000fe2000000001e */
[----:B------:R-:W-:Y:S01]  /*6030*/  FMUL R94, R94, R174 ;  /* 0x000000ae5e5e7220 */ /* 0x000fe20000400000 */
[----:B------:R-:W-:Y:S01]  /*6040*/  PRMT R37, R37, R2, R38 ;  /* 0x0000000225257216 */ /* 0x000fe20000000026 */
[-C--:B------:R-:W-:Y:S01]  /*6050*/  FMUL R95, R95, R174.reuse ;  /* 0x000000ae5f5f7220 */ /* 0x080fe20000400000 */
        /* <DEDUP_REMOVED lines=11> */
[----:B------:R-:W-:Y:S01]  /*6110*/  FMUL R119, R119, R174 ;  /* 0x000000ae77777220 */ /* 0x000fe20000400000 */
        /* <DEDUP_REMOVED lines=15> */
[----:B------:R-:W-:-:S02]  /*6210*/  PRMT R26, R27, R201, R228 ;  /* 0x000000c91b1a7216 */ /* 0x000fc400000000e4 */
[-C--:B------:R-:W-:Y:S02]  /*6220*/  PRMT R30, R31, R201.reuse, R224 ;  /* 0x000000c91f1e7216 */ /* 0x080fe400000000e0 */
[--C-:B------:R-:W-:Y:S02]  /*6230*/  PRMT R38, R39, R201, R195.reuse ;  /* 0x000000c927267216 */ /* 0x100fe400000000c3 */
[-C--:B------:R-:W-:Y:S02]  /*6240*/  PRMT R27, R27, R2.reuse, R228 ;  /* 0x000000021b1b7216 */ /* 0x080fe400000000e4 */
[-C--:B------:R-:W-:Y:S02]  /*6250*/  PRMT R31, R31, R2.reuse, R224 ;  /* 0x000000021f1f7216 */ /* 0x080fe400000000e0 */
[----:B------:R-:W-:Y:S01]  /*6260*/  PRMT R39, R39, R2, R195 ;  /* 0x0000000227277216 */ /* 0x000fe200000000c3 */
[----:B------:R-:W-:Y:S06]  /*6270*/  BAR.SYNC.DEFER_BLOCKING 0x0 ;  /* 0x0000000000007b1d */ /* 0x000fec0000010000 */
[----:B------:R-:W-:Y:S01]  /*6280*/  UMOV UR10, UR8 ;  /* 0x00000008000a7c82 */ /* 0x000fe20008000000 */
[----:B------:R-:W-:Y:S01]  /*6290*/  UMOV UR11, 0x40000040 ;  /* 0x40000040000b7882 */ /* 0x000fe20000000000 */
[----:B------:R-:W-:-:S06]  /*62a0*/  WARPGROUP.ARRIVE ;  /* 0x00000000000079c5 */ /* 0x000fcc0000000000 */
[----:B------:R-:W-:Y:S01]  /*62b0*/  QGMMA.64x64x32.F32.E4M3.E4M3 R88, R24, gdesc[UR8], R88 ;  /* 0x00e0000818587df3 */ /* 0x000fe20008700858 */
[----:B------:R-:W-:Y:S01]  /*62c0*/  FADD R86, R85, R86 ;  /* 0x0000005655567221 */ /* 0x000fe20000000000 */
[----:B------:R-:W-:-:S03]  /*62d0*/  FADD R57, R56, R57 ;  /* 0x0000003938397221 */ /* 0x000fc60000000000 */
        /* <DEDUP_REMOVED lines=9> */
[----:B------:R-:W-:Y:S01]  /*6370*/  FADD R61, R72, R61 ;  /* 0x0000003d483d7221 */ /* 0x000fe20000000000 */
[----:B------:R-:W-:Y:S02]  /*6380*/  QGMMA.64x64x32.F32.E4M3.E4M3 R88, R28, gdesc[UR16], R88 ;  /* 0x00e000101c587df3 */ /* 0x000fe40008700858 */
        /* <DEDUP_REMOVED lines=23> */
[----:B------:R-:W-:Y:S01]  /*6500*/  QGMMA.64x64x32.F32.E4M3.E4M3 R88, R32, gdesc[UR20], R88 ;  /* 0x00e0001420587df3 */ /* 0x000fe20008700858 */
[----:B------:R-:W-:Y:S02]  /*6510*/  FADD R63, R63, R58 ;  /* 0x0000003a3f3f7221 */ /* 0x000fe40000000000 */
[----:B------:R-:W-:Y:S02]  /*6520*/  FADD R193, R193, R194 ;  /* 0x000000c2c1c17221 */ /* 0x000fe40000000000 */
[----:B------:R-:W-:Y:S02]  /*6530*/  FADD R63, R66, R63 ;  /* 0x0000003f423f7221 */ /* 0x000fe40000000000 */
[----:B------:R-:W-:Y:S02]  /*6540*/  FADD R62, R62, R193 ;  /* 0x000000c13e3e7221 */ /* 0x000fe40000000000 */
[----:B------:R-:W-:-:S02]  /*6550*/  FADD R63, R76, R63 ;  /* 0x0000003f4c3f7221 */ /* 0x000fc40000000000 */
[----:B------:R-:W-:Y:S02]  /*6560*/  FADD R62, R65, R62 ;  /* 0x0000003e413e7221 */ /* 0x000fe40000000000 */
        /* <DEDUP_REMOVED lines=19> */
[----:B------:R-:W-:Y:S01]  /*66a0*/  FADD R197, R218, R197 ;  /* 0x000000c5dac57221 */ /* 0x000fe20000000000 */
[----:B------:R-:W0:Y:S01]  /*66b0*/  S2R R206, SR_CTAID.X ;  /* 0x0000000000ce7919 */ /* 0x000e220000002500 */
[----:B------:R-:W-:-:S03]  /*66c0*/  FADD R83, R84, R83 ;  /* 0x0000005354537221 */ /* 0x000fc60000000000 */
[----:B------:R-:W1:Y:S01]  /*66d0*/  SHFL.BFLY PT, R2, R197, 0x2, 0x1f ;  /* 0x0c401f00c5027f89 */ /* 0x000e6200000e0000 */
[----:B------:R-:W-:Y:S03]  /*66e0*/  QGMMA.64x64x32.F32.E4M3.E4M3 R88, R36, gdesc[UR24], R88, gsb0 ;  /* 0x00e0001824587df3 */ /* 0x000fe60008000858 */
[----:B------:R-:W2:Y:S01]  /*66f0*/  SHFL.BFLY PT, R40, R83, 0x2, 0x1f ;  /* 0x0c401f0053287f89 */ /* 0x000ea200000e0000 */
[----:B------:R-:W-:Y:S01]  /*6700*/  UIADD3 UR5, UP0, UR5, 0x80, URZ ;  /* 0x0000008005057890 */ /* 0x000fe2000ff1e03f */
[----:B-1----:R-:W-:-:S03]  /*6710*/  FADD R2, R197, R2 ;  /* 0x00000002c5027221 */ /* 0x002fc60000000000 */
[----:B------:R-:W-:Y:S01]  /*6720*/  UIADD3.X UR6, URZ, UR6, URZ, UP0, !UPT ;  /* 0x000000063f067290 */ /* 0x000fe200087fe43f */
[----:B0-----:R-:W-:Y:S01]  /*6730*/  IMAD.SHL.U32 R206, R206, 0x80, RZ ;  /* 0x00000080cece7824 */ /* 0x001fe200078e00ff */
[----:B------:R-:W0:Y:S01]  /*6740*/  SHFL.BFLY PT, R41, R2, 0x1, 0x1f ;  /* 0x0c201f0002297f89 */ /* 0x000e2200000e0000 */
[----:B--2---:R-:W-:Y:S02]  /*6750*/  FADD R42, R83, R40 ;  /* 0x00000028532a7221 */ /* 0x004fe40000000000 */
[----:B------:R-:W-:-:S03]  /*6760*/  VIADD R206, R206, 0x80 ;  /* 0x00000080cece7836 */ /* 0x000fc60000000000 */
[----:B------:R-:W1:Y:S01]  /*6770*/  SHFL.BFLY PT, R43, R42, 0x1, 0x1f ;  /* 0x0c201f002a2b7f89 */ /* 0x000e6200000e0000 */
[----:B------:R-:W-:Y:S01]  /*6780*/  IMAD.U32 R44, RZ, RZ, UR6 ;  /* 0x00000006ff2c7e24 */ /* 0x000fe2000f8e00ff */
[----:B------:R-:W-:-:S04]  /*6790*/  ISETP.LE.U32.AND P0, PT, R206, UR5, PT ;  /* 0x00000005ce007c0c */ /* 0x000fc8000bf03070 */
[----:B------:R-:W-:Y:S01]  /*67a0*/  ISETP.GE.U32.AND.EX P0, PT, R44, RZ, PT, P0 ;  /* 0x000000ff2c00720c */ /* 0x000fe20003f06100 */
[----:B------:R-:W-:Y:S01]  /*67b0*/  ULEA UR4, UR7, UR4, 0x7 ;  /* 0x0000000407047291 */ /* 0x000fe2000f8e383f */
[----:B0-----:R-:W-:Y:S01]  /*67c0*/  FADD R40, R2, R41 ;  /* 0x0000002902287221 */ /* 0x001fe20000000000 */
[----:B------:R-:W-:Y:S02]  /*67d0*/  IMAD R0, R165, 0x80, R0 ;  /* 0x00000080a5007824 */ /* 0x000fe400078e0200 */
[----:B------:R-:W-:Y:S02]  /*67e0*/  IMAD.MOV.U32 R2, RZ, RZ, R53 ;  /* 0x000000ffff027224 */ /* 0x000fe400078e0035 */
[----:B------:R-:W-:Y:S01]  /*67f0*/  FFMA R190, R191, R190, R40 ;  /* 0x000000bebfbe7223 */ /* 0x000fe20000000028 */
[----:B------:R-:W-:Y:S02]  /*6800*/  IMAD.MOV.U32 R191, RZ, RZ, R82 ;  /* 0x000000ffffbf7224 */ /* 0x000fe400078e0052 */
[----:B-1----:R-:W-:-:S04]  /*6810*/  FADD R43, R42, R43 ;  /* 0x0000002b2a2b7221 */ /* 0x002fc80000000000 */
[----:B------:R-:W-:Y:S01]  /*6820*/  FFMA R189, R174, R189, R43 ;  /* 0x000000bdaebd7223 */ /* 0x000fe2000000002b */
[----:B------:R-:W-:Y:S02]  /*6830*/  WARPGROUP.DEPBAR.LE gsb0, 0x0 ;  /* 0x00008000000079c5 */ /* 0x000fe40000010000 */
[----:B------:R-:W-:Y:S05]  /*6840*/  @!P0 BRA `(.L_x_1) ;  /* 0xffffffb400c08947 */ /* 0x000fea000383ffff */
.L_x_0:
[----:B-1----:R-:W-:Y:S01]  /*6850*/  FMUL R3, R118, 0.25 ;  /* 0x3e80000076037820 */ /* 0x002fe20000400000 */
[----:B------:R-:W-:Y:S01]  /*6860*/  FMUL R2, R115, 0.25 ;  /* 0x3e80000073027820 */ /* 0x000fe20000400000 */
[----:B------:R-:W-:Y:S01]  /*6870*/  FSETP.GT.AND P0, PT, |R189|, 8.50705917302346158658e+37, PT ;  /* 0x7e800000bd00780b */ /* 0x000fe20003f04200 */
[----:B------:R-:W-:Y:S01]  /*6880*/  FMUL R0, R119, 0.25 ;  /* 0x3e80000077007820 */ /* 0x000fe20000400000 */
[----:B------:R-:W-:Y:S01]  /*6890*/  FMUL R5, R114, 0.25 ;  /* 0x3e80000072057820 */ /* 0x000fe20000400000 */
[----:B------:R-:W0:Y:S01]  /*68a0*/  S2R R174, SR_TID.X ;  /* 0x0000000000ae7919 */ /* 0x000e220000002100 */
[----:B------:R-:W-:Y:S01]  /*68b0*/  FSEL R11, R3, R118, P0 ;  /* 0x00000076030b7208 */ /* 0x000fe20000000000 */
[----:B------:R-:W-:Y:S01]  /*68c0*/  FMUL R3, R110, 0.25 ;  /* 0x3e8000006e037820 */ /* 0x000fe20000400000 */
        /* <DEDUP_REMOVED lines=18> */
[----:B------:R-:W-:Y:S01]  /*69f0*/  FSETP.GT.AND P1, PT, |R190|, 8.50705917302346158658e+37, PT ;  /* 0x7e800000be00780b */ /* 0x000fe20003f24200 */
        /* <DEDUP_REMOVED lines=26> */
[----:B------:R-:W-:Y:S01]  /*6ba0*/  FMUL R8, R190, 8388608 ;  /* 0x4b000000be087820 */ /* 0x000fe20000400000 */
[----:B------:R-:W-:Y:S01]  /*6bb0*/  FSEL R97, R2, R97, P1 ;  /* 0x0000006102617208 */ /* 0x000fe20000800000 */
[----:B------:R-:W-:Y:S01]  /*6bc0*/  FMUL R3, R92, 0.25 ;  /* 0x3e8000005c037820 */ /* 0x000fe20000400000 */
[C---:B0-----:R-:W-:Y:S01]  /*6bd0*/  LOP3.LUT R2, R174.reuse, 0x7, RZ, 0xc0, !PT ;  /* 0x00000007ae027812 */ /* 0x041fe200078ec0ff */
[----:B------:R-:W-:Y:S01]  /*6be0*/  IMAD.SHL.U32 R6, R174, 0x4, RZ ;  /* 0x00000004ae067824 */ /* 0x000fe200078e00ff */
[----:B------:R-:W-:Y:S01]  /*6bf0*/  FSETP.GEU.AND P2, PT, R190, 1.175494350822287508e-38, PT ;  /* 0x00800000be00780b */ /* 0x000fe20003f4e000 */
[----:B------:R-:W-:Y:S01]  /*6c00*/  FMUL R7, R94, 0.25 ;  /* 0x3e8000005e077820 */ /* 0x000fe20000400000 */
[----:B------:R-:W-:Y:S01]  /*6c10*/  FSEL R101, R0, R101, P1 ;  /* 0x0000006500657208 */ /* 0x000fe20000800000 */
[----:B------:R-:W-:Y:S01]  /*6c20*/  FMUL R0, R89, 0.25 ;  /* 0x3e80000059007820 */ /* 0x000fe20000400000 */
[----:B------:R-:W-:Y:S01]  /*6c30*/  FSEL R35, R5, R96, P1 ;  /* 0x0000006005237208 */ /* 0x000fe20000800000 */
[----:B------:R-:W-:Y:S01]  /*6c40*/  FMUL R5, R88, 0.25 ;  /* 0x3e80000058057820 */ /* 0x000fe20000400000 */
[----:B------:R-:W-:Y:S01]  /*6c50*/  FSEL R93, R4, R93, P1 ;  /* 0x0000005d045d7208 */ /* 0x000fe20000800000 */
[----:B------:R-:W-:Y:S01]  /*6c60*/  IMAD.SHL.U32 R10, R174, 0x8, RZ ;  /* 0x00000008ae0a7824 */ /* 0x000fe200078e00ff */
[----:B------:R-:W-:Y:S01]  /*6c70*/  LEA R4, R2, UR17, 0x4 ;  /* 0x0000001102047c11 */ /* 0x000fe2000f8e20ff */
[----:B------:R-:W-:Y:S01]  /*6c80*/  BAR.SYNC.DEFER_BLOCKING 0x0 ;  /* 0x0000000000007b1d */ /* 0x000fe20000010000 */
[----:B------:R-:W-:-:S02]  /*6c90*/  FSEL R8, R8, R190, !P2 ;  /* 0x000000be08087208 */ /* 0x000fc40005000000 */
[----:B------:R-:W-:Y:S01]  /*6ca0*/  FSEL R39, R3, R92, P1 ;  /* 0x0000005c03277208 */ /* 0x000fe20000800000 */
[C---:B------:R-:W-:Y:S01]  /*6cb0*/  FMUL R3, R189.reuse, 8388608 ;  /* 0x4b000000bd037820 */ /* 0x040fe20000400000 */
[C---:B------:R-:W-:Y:S01]  /*6cc0*/  FSETP.GEU.AND P3, PT, R189.reuse, 1.175494350822287508e-38, PT ;  /* 0x00800000bd00780b */ /* 0x040fe20003f6e000 */
[----:B------:R-:W-:Y:S01]  /*6cd0*/  ULDC.64 UR4, c[0x0][0x270] ;  /* 0x00009c0000047ab9 */ /* 0x000fe20000000a00 */
[----:B------:R-:W-:Y:S01]  /*6ce0*/  FSETP.GEU.AND P4, PT, |R189|, 1.175494350822287508e-38, PT ;  /* 0x00800000bd00780b */ /* 0x000fe20003f8e200 */
[----:B------:R-:W0:Y:S01]  /*6cf0*/  S2R R175, SR_CTAID.X ;  /* 0x0000000000af7919 */ /* 0x000e220000002500 */
[----:B------:R-:W-:Y:S01]  /*6d00*/  FSEL R89, R0, R89, P1 ;  /* 0x0000005900597208 */ /* 0x000fe20000800000 */
[----:B------:R-:W-:Y:S01]  /*6d10*/  VIADD R0, R8, 0xc0cafb0d ;  /* 0xc0cafb0d08007836 */ /* 0x000fe20000000000 */
[----:B------:R-:W-:Y:S01]  /*6d20*/  FSEL R43, R5, R88, P1 ;  /* 0x00000058052b7208 */ /* 0x000fe20000800000 */
[--C-:B------:R-:W-:Y:S01]  /*6d30*/  IMAD R5, R2, -0x8, R4.reuse ;  /* 0xfffffff802057824 */ /* 0x100fe200078e0204 */
[----:B------:R-:W-:Y:S01]  /*6d40*/  LOP3.LUT R6, R6, 0x1c0, RZ, 0xc0, !PT ;  /* 0x000001c006067812 */ /* 0x000fe200078ec0ff */
[----:B------:R-:W1:Y:S01]  /*6d50*/  S2R R192, SR_TID.X ;  /* 0x0000000000c07919 */ /* 0x000e620000002100 */
[----:B------:R-:W-:Y:S01]  /*6d60*/  FSEL R37, R7, R94, P0 ;  /* 0x0000005e07257208 */ /* 0x000fe20000000000 */
[----:B------:R-:W-:Y:S01]  /*6d70*/  FMUL R7, R104, 0.25 ;  /* 0x3e80000068077820 */ /* 0x000fe20000400000 */
[----:B------:R-:W-:Y:S01]  /*6d80*/  FSEL R3, R3, R189, !P3 ;  /* 0x000000bd03037208 */ /* 0x000fe20005800000 */
[----:B------:R-:W-:Y:S01]  /*6d90*/  IMAD.IADD R14, R6, 0x1, R5 ;  /* 0x00000001060e7824 */ /* 0x000fe200078e0205 */
[----:B------:R-:W-:Y:S01]  /*6da0*/  LOP3.LUT R13, R174, 0x8, RZ, 0xc0, !PT ;  /* 0x00000008ae0d7812 */ /* 0x000fe200078ec0ff */
[----:B------:R-:W-:Y:S01]  /*6db0*/  @P0 FMUL R189, R189, 0.25 ;  /* 0x3e800000bdbd0820 */ /* 0x000fe20000400000 */
[----:B------:R-:W-:Y:S01]  /*6dc0*/  LOP3.LUT R5, R0, 0xff800000, RZ, 0xc0, !PT ;  /* 0xff80000000057812 */ /* 0x000fe200078ec0ff */
[----:B------:R-:W-:Y:S01]  /*6dd0*/  VIADD R2, R3, 0xc0cafb0d ;  /* 0xc0cafb0d03027836 */ /* 0x000fe20000000000 */
[----:B------:R-:W-:Y:S01]  /*6de0*/  FSEL R27, R7, R104, P1 ;  /* 0x00000068071b7208 */ /* 0x000fe20000800000 */
[----:B------:R-:W-:Y:S01]  /*6df0*/  IMAD R45, R13, 0x100, R4 ;  /* 0x000001000d2d7824 */ /* 0x000fe200078e0204 */
[----:B------:R-:W-:Y:S01]  /*6e00*/  LOP3.LUT R10, R10, 0x780, RZ, 0xc0, !PT ;  /* 0x000007800a0a7812 */ /* 0x000fe200078ec0ff */
[----:B------:R-:W-:Y:S01]  /*6e10*/  @!P4 FMUL R189, R189, 16777216 ;  /* 0x4b800000bdbdc820 */ /* 0x000fe20000400000 */
[----:B------:R-:W-:Y:S01]  /*6e20*/  FSEL R4, RZ, -23, P2 ;  /* 0xc1b80000ff047808 */ /* 0x000fe20001000000 */
[----:B------:R-:W-:Y:S01]  /*6e30*/  @!P4 FMUL R119, R119, 16777216 ;  /* 0x4b8000007777c820 */ /* 0x000fe20000400000 */
[----:B------:R-:W-:Y:S01]  /*6e40*/  I2FP.F32.S32 R7, R5 ;  /* 0x0000000500077245 */ /* 0x000fe20000201400 */
[----:B------:R-:W-:Y:S01]  /*6e50*/  @!P4 FMUL R11, R11, 16777216 ;  /* 0x4b8000000b0bc820 */ /* 0x000fe20000400000 */
[----:B------:R-:W-:Y:S01]  /*6e60*/  LOP3.LUT R12, R2, 0xff800000, RZ, 0xc0, !PT ;  /* 0xff800000020c7812 */ /* 0x000fe200078ec0ff */
[----:B------:R-:W-:Y:S01]  /*6e70*/  IMAD.IADD R2, R10, 0x1, R45 ;  /* 0x000000010a027824 */ /* 0x000fe200078e022d */
[C---:B------:R-:W-:Y:S01]  /*6e80*/  FSETP.GEU.AND P0, PT, |R190|.reuse, 1.175494350822287508e-38, PT ;  /* 0x00800000be00780b */ /* 0x040fe20003f0e200 */
[----:B------:R-:W-:Y:S01]  /*6e90*/  FFMA.FTZ R10, R7, 1.1920928955078125e-07, R4 ;  /* 0x34000000070a7823 */ /* 0x000fe20000010004 */
[----:B------:R-:W-:Y:S01]  /*6ea0*/  @P1 FMUL R190, R190, 0.25 ;  /* 0x3e800000bebe1820 */ /* 0x000fe20000400000 */
[----:B------:R-:W2:Y:S01]  /*6eb0*/  MUFU.RCP R4, R189 ;  /* 0x000000bd00047308 */ /* 0x000ea20000001000 */
[----:B------:R-:W-:Y:S01]  /*6ec0*/  FSEL R6, RZ, -23, P3 ;  /* 0xc1b80000ff067808 */ /* 0x000fe20001800000 */
[----:B------:R-:W-:Y:S01]  /*6ed0*/  @!P4 FMUL R115, R115, 16777216 ;  /* 0x4b8000007373c820 */ /* 0x000fe20000400000 */
[----:B------:R-:W-:Y:S01]  /*6ee0*/  I2FP.F32.S32 R9, R12 ;  /* 0x0000000c00097245 */ /* 0x000fe20000201400 */
[----:B------:R-:W-:Y:S01]  /*6ef0*/  @!P4 FMUL R17, R17, 16777216 ;  /* 0x4b8000001111c820 */ /* 0x000fe20000400000 */
        /* <DEDUP_REMOVED lines=13> */
[----:B------:R-:W-:Y:S01]  /*6fd0*/  LEA.HI R0, R13, R14, RZ, 0x1f ;  /* 0x0000000e0d007211 */ /* 0x000fe200078ff8ff */
[----:B------:R-:W-:Y:S01]  /*6fe0*/  FFMA.FTZ R13, R9, 1.1920928955078125e-07, R6 ;  /* 0x34000000090d7823 */ /* 0x000fe20000010006 */
[C---:B--2---:R-:W-:Y:S01]  /*6ff0*/  FMUL R119, R4.reuse, R119 ;  /* 0x0000007704777220 */ /* 0x044fe20000400000 */
[C---:B------:R-:W-:Y:S01]  /*7000*/  FMUL R6, R4.reuse, R11 ;  /* 0x0000000b04067220 */ /* 0x040fe20000400000 */
        /* <DEDUP_REMOVED lines=13> */
[----:B------:R-:W-:Y:S01]  /*70e0*/  FMUL R38, R4, R41 ;  /* 0x0000002904267220 */ /* 0x000fe20000400000 */
[----:B------:R-:W2:Y:S01]  /*70f0*/  LDC R9, c[0x0][0x278] ;  /* 0x00009e00ff097b82 */ /* 0x000ea20000000800 */
[----:B------:R-:W3:Y:S01]  /*7100*/  MUFU.RCP R4, R190 ;  /* 0x000000be00047308 */ /* 0x000ee20000001000 */
        /* <DEDUP_REMOVED lines=16> */
[----:B------:R-:W-:Y:S01]  /*7210*/  SHF.R.U32.HI R46, RZ, 0x7, R174 ;  /* 0x00000007ff2e7819 */ /* 0x000fe200000116ae */
[C---:B---3--:R-:W-:Y:S01]  /*7220*/  FMUL R117, R4.reuse, R117 ;  /* 0x0000007504757220 */ /* 0x048fe20000400000 */
        /* <DEDUP_REMOVED lines=15> */
[----:B------:R-:W-:Y:S01]  /*7320*/  SGXT.U32 R46, R46, 0x1 ;  /* 0x000000012e2e781a */ /* 0x000fe20000000000 */
[----:B------:R-:W-:Y:S01]  /*7330*/  IMAD.IADD R5, R8, 0x1, -R5 ;  /* 0x0000000108057824 */ /* 0x000fe200078e0a05 */
[----:B------:R-:W-:Y:S01]  /*7340*/  F2FP.SATFINITE.E4M3.F32.PACK_AB_MERGE_C R34, R95, R34, RZ ;  /* 0x000000225f22723e */ /* 0x000fe200048070ff */
[----:B------:R-:W-:Y:S01]  /*7350*/  IMAD.IADD R12, R3, 0x1, -R12 ;  /* 0x00000001030c7824 */ /* 0x000fe200078e0a0c */
[----:B------:R-:W-:Y:S01]  /*7360*/  F2FP.SATFINITE.E4M3.F32.PACK_AB_MERGE_C R40, R89, R40, RZ ;  /* 0x000000285928723e */ /* 0x000fe200048070ff */
[----:B0-----:R-:W-:Y:S01]  /*7370*/  IMAD.SHL.U32 R175, R175, 0x80, RZ ;  /* 0x00000080afaf7824 */ /* 0x001fe200078e00ff */
[----:B------:R-:W-:Y:S01]  /*7380*/  F2FP.SATFINITE.E4M3.F32.PACK_AB_MERGE_C R38, R91, R38, RZ ;  /* 0x000000265b26723e */ /* 0x000fe200048070ff */
[----:B------:R-:W-:Y:S01]  /*7390*/  UIMAD UR4, UR16, UR4, URZ ;  /* 0x00000004100472a4 */ /* 0x000fe2000f8e023f */
[----:B------:R-:W-:Y:S01]  /*73a0*/  F2FP.SATFINITE.E4M3.F32.PACK_AB_MERGE_C R93, R93, R36, RZ ;  /* 0x000000245d5d723e */ /* 0x000fe200048070ff */
[----:B--2---:R-:W-:Y:S01]  /*73b0*/  IMAD R36, R46, R9, RZ ;  /* 0x000000092e247224 */ /* 0x004fe200078e02ff */
[----:B------:R-:W-:-:S02]  /*73c0*/  F2FP.SATFINITE.E4M3.F32.PACK_AB_MERGE_C R4, R97, R4, RZ ;  /* 0x000000046104723e */ /* 0x000fc400048070ff */
[----:B------:R-:W-:Y:S02]  /*73d0*/  F2FP.SATFINITE.E4M3.F32.PACK_AB_MERGE_C R32, R99, R32, RZ ;  /* 0x000000206320723e */ /* 0x000fe400048070ff */
[----:B------:R-:W-:Y:S02]  /*73e0*/  F2FP.SATFINITE.E4M3.F32.PACK_AB_MERGE_C R26, R105, R26, RZ ;  /* 0x0000001a691a723e */ /* 0x000fe400048070ff */
[----:B------:R-:W-:Y:S02]  /*73f0*/  F2FP.SATFINITE.E4M3.F32.PACK_AB_MERGE_C R109, R109, R22, RZ ;  /* 0x000000166d6d723e */ /* 0x000fe400048070ff */
[----:B------:R-:W-:Y:S02]  /*7400*/  F2FP.SATFINITE.E4M3.F32.PACK_AB_MERGE_C R18, R113, R18, RZ ;  /* 0x000000127112723e */ /* 0x000fe400048070ff */
[----:B------:R-:W-:Y:S02]  /*7410*/  LOP3.LUT R17, R34, 0xffff, RZ, 0xc0, !PT ;  /* 0x0000ffff22117812 */ /* 0x000fe400078ec0ff */
[----:B------:R-:W-:-:S02]  /*7420*/  LOP3.LUT R40, R40, 0xffff, RZ, 0xc0, !PT ;  /* 0x0000ffff28287812 */ /* 0x000fc400078ec0ff */
[----:B------:R-:W-:Y:S02]  /*7430*/  LOP3.LUT R38, R38, 0xffff, RZ, 0xc0, !PT ;  /* 0x0000ffff26267812 */ /* 0x000fe400078ec0ff */
[----:B------:R-:W-:Y:S02]  /*7440*/  LOP3.LUT R93, R93, 0xffff, RZ, 0xc0, !PT ;  /* 0x0000ffff5d5d7812 */ /* 0x000fe400078ec0ff */
[----:B------:R-:W-:Y:S02]  /*7450*/  LOP3.LUT R34, R4, 0xffff, RZ, 0xc0, !PT ;  /* 0x0000ffff04227812 */ /* 0x000fe400078ec0ff */
[----:B------:R-:W-:Y:S02]  /*7460*/  LOP3.LUT R46, R32, 0xffff, RZ, 0xc0, !PT ;  /* 0x0000ffff202e7812 */ /* 0x000fe400078ec0ff */
[----:B------:R-:W-:Y:S02]  /*7470*/  F2FP.SATFINITE.E4M3.F32.PACK_AB_MERGE_C R119, R119, R6, RZ ;  /* 0x000000067777723e */ /* 0x000fe400048070ff */
[----:B------:R-:W-:-:S02]  /*7480*/  LOP3.LUT R19, R26, 0xffff, RZ, 0xc0, !PT ;  /* 0x0000ffff1a137812 */ /* 0x000fc400078ec0ff */
[----:B------:R-:W-:Y:S02]  /*7490*/  LOP3.LUT R52, R18, 0xffff, RZ, 0xc0, !PT ;  /* 0x0000ffff12347812 */ /* 0x000fe400078ec0ff */
[----:B------:R-:W-:Y:S02]  /*74a0*/  LOP3.LUT R48, R109, 0xffff, RZ, 0xc0, !PT ;  /* 0x0000ffff6d307812 */ /* 0x000fe400078ec0ff */
[----:B------:R-:W-:Y:S02]  /*74b0*/  F2FP.SATFINITE.E4M3.F32.PACK_AB_MERGE_C R107, R107, R24, RZ ;  /* 0x000000186b6b723e */ /* 0x000fe400048070ff */
[----:B------:R-:W-:Y:S02]  /*74c0*/  F2FP.SATFINITE.E4M3.F32.PACK_AB_MERGE_C R111, R111, R20, RZ ;  /* 0x000000146f6f723e */ /* 0x000fe400048070ff */
[----:B------:R-:W-:Y:S02]  /*74d0*/  F2FP.SATFINITE.E4M3.F32.PACK_AB_MERGE_C R16, R115, R16, RZ ;  /* 0x000000107310723e */ /* 0x000fe400048070ff */
[----:B------:R-:W-:-:S02]  /*74e0*/  PRMT R7, R34, 0x3340, R1 ;  /* 0x0000334022077816 */ /* 0x000fc40000000001 */
[----:B------:R-:W-:Y:S02]  /*74f0*/  PRMT R11, R46, 0x3340, R1 ;  /* 0x000033402e0b7816 */ /* 0x000fe40000000001 */
[----:B------:R-:W-:Y:S02]  /*7500*/  PRMT R4, R40, 0x3340, R93 ;  /* 0x0000334028047816 */ /* 0x000fe4000000005d */
[----:B------:R-:W-:Y:S02]  /*7510*/  PRMT R6, R38, 0x3340, R17 ;  /* 0x0000334026067816 */ /* 0x000fe40000000011 */
[----:B------:R-:W-:Y:S02]  /*7520*/  F2FP.SATFINITE.E4M3.F32.PACK_AB_MERGE_C R117, R117, R14, RZ ;  /* 0x0000000e7575723e */ /* 0x000fe400048070ff */
[----:B------:R-:W-:Y:S02]  /*7530*/  PRMT R15, R52, 0x3340, R1 ;  /* 0x00003340340f7816 */ /* 0x000fe40000000001 */
[----:B------:R-:W-:-:S02]  /*7540*/  PRMT R14, R19, 0x3340, R48 ;  /* 0x00003340130e7816 */ /* 0x000fc40000000030 */
[----:B------:R-:W-:Y:S02]  /*7550*/  PRMT R18, R4, 0x5410, R7 ;  /* 0x0000541004127816 */ /* 0x000fe40000000007 */
[----:B------:R-:W-:Y:S02]  /*7560*/  PRMT R102, R6, 0x5410, R11 ;  /* 0x0000541006667816 */ /* 0x000fe4000000000b */
[----:B------:R-:W-:Y:S02]  /*7570*/  LOP3.LUT R107, R107, 0xffff, RZ, 0xc0, !PT ;  /* 0x0000ffff6b6b7812 */ /* 0x000fe400078ec0ff */
[----:B------:R-:W-:Y:S02]  /*7580*/  LOP3.LUT R50, R111, 0xffff, RZ, 0xc0, !PT ;  /* 0x0000ffff6f327812 */ /* 0x000fe400078ec0ff */
[----:B------:R-:W-:Y:S02]  /*7590*/  LOP3.LUT R54, R16, 0xffff, RZ, 0xc0, !PT ;  /* 0x0000ffff10367812 */ /* 0x000fe400078ec0ff */
[----:B------:R-:W-:-:S02]  /*75a0*/  SHF.R.U32.HI R4, RZ, 0x8, R40 ;  /* 0x00000008ff047819 */ /* 0x000fc40000011628 */
[----:B------:R-:W-:Y:S02]  /*75b0*/  SHF.R.U32.HI R6, RZ, 0x8, R93 ;  /* 0x00000008ff067819 */ /* 0x000fe4000001165d */
[----:B------:R-:W-:Y:S02]  /*75c0*/  SHF.R.U32.HI R7, RZ, 0x8, R34 ;  /* 0x00000008ff077819 */ /* 0x000fe40000011622 */
[----:B------:R-:W-:Y:S02]  /*75d0*/  PRMT R80, R14, 0x5410, R15 ;  /* 0x000054100e507816 */ /* 0x000fe4000000000f */
[----:B------:R-:W-:Y:S02]  /*75e0*/  PRMT R15, R54, 0x3340, R1 ;  /* 0x00003340360f7816 */ /* 0x000fe40000000001 */
[----:B------:R-:W-:Y:S02]  /*75f0*/  PRMT R14, R107, 0x3340, R50 ;  /* 0x000033406b0e7816 */ /* 0x000fe40000000032 */
[----:B------:R-:W-:-:S02]  /*7600*/  LOP3.LUT R6, R6, 0xffff, RZ, 0xc0, !PT ;  /* 0x0000ffff06067812 */ /* 0x000fc400078ec0ff */
[----:B------:R-:W-:Y:S02]  /*7610*/  LOP3.LUT R11, R4, 0xffff, RZ, 0xc0, !PT ;  /* 0x0000ffff040b7812 */ /* 0x000fe400078ec0ff */
[----:B------:R-:W-:Y:S02]  /*7620*/  LOP3.LUT R7, R7, 0xffff, RZ, 0xc0, !PT ;  /* 0x0000ffff07077812 */ /* 0x000fe400078ec0ff */
[----:B------:R-:W-:Y:S02]  /*7630*/  PRMT R118, R14, 0x5410, R15 ;  /* 0x000054100e767816 */ /* 0x000fe4000000000f */
[----:B------:R-:W-:Y:S02]  /*7640*/  PRMT R15, R11, 0x3340, R6 ;  /* 0x000033400b0f7816 */ /* 0x000fe40000000006 */
[----:B------:R-:W-:Y:S02]  /*7650*/  PRMT R16, R7, 0x3340, R42 ;  /* 0x0000334007107816 */ /* 0x000fe4000000002a */
[----:B------:R-:W-:-:S02]  /*7660*/  SHF.R.U32.HI R7, RZ, 0x8, R46 ;  /* 0x00000008ff077819 */ /* 0x000fc4000001162e */
[----:B------:R-:W-:Y:S02]  /*7670*/  SHF.R.U32.HI R11, RZ, 0x8, R19 ;  /* 0x00000008ff0b7819 */ /* 0x000fe40000011613 */
[----:B------:R-:W-:Y:S02]  /*7680*/  SHF.R.U32.HI R14, RZ, 0x8, R48 ;  /* 0x00000008ff0e7819 */ /* 0x000fe40000011630 */
[----:B------:R-:W-:Y:S02]  /*7690*/  LOP3.LUT R7, R7, 0xffff, RZ, 0xc0, !PT ;  /* 0x0000ffff07077812 */ /* 0x000fe400078ec0ff */
[----:B------:R-:W-:Y:S02]  /*76a0*/  LOP3.LUT R14, R14, 0xffff, RZ, 0xc0, !PT ;  /* 0x0000ffff0e0e7812 */ /* 0x000fe400078ec0ff */
[----:B------:R-:W-:Y:S02]  /*76b0*/  LOP3.LUT R11, R11, 0xffff, RZ, 0xc0, !PT ;  /* 0x0000ffff0b0b7812 */ /* 0x000fe400078ec0ff */
[----:B------:R-:W-:Y:S01]  /*76c0*/  F2FP.SATFINITE.E4M3.F32.PACK_AB_MERGE_C R101, R101, R30, RZ ;  /* 0x0000001e6565723e */ /* 0x000fe200048070ff */
[----:B------:R-:W-:Y:S01]  /*76d0*/  IMAD R30, R9, 0x2, R36 ;  /* 0x00000002091e7824 */ /* 0x000fe200078e0224 */
[----:B------:R-:W-:-:S02]  /*76e0*/  SHF.R.U32.HI R4, RZ, 0x8, R38 ;  /* 0x00000008ff047819 */ /* 0x000fc40000011626 */
[----:B------:R-:W-:Y:S01]  /*76f0*/  SHF.R.U32.HI R6, RZ, 0x8, R17 ;  /* 0x00000008ff067819 */ /* 0x000fe20000011611 */
[----:B------:R-:W-:Y:S01]  /*7700*/  IMAD R24, R9, 0x2, R30 ;  /* 0x0000000209187824 */ /* 0x000fe200078e021e */
[----:B------:R-:W-:Y:S02]  /*7710*/  PRMT R48, R7, 0x3340, R42 ;  /* 0x0000334007307816 */ /* 0x000fe4000000002a */
[----:B------:R-:W-:Y:S01]  /*7720*/  PRMT R19, R11, 0x3340, R14 ;  /* 0x000033400b137816 */ /* 0x000fe2000000000e */
[C---:B------:R-:W-:Y:S01]  /*7730*/  IMAD R20, R9.reuse, 0x2, R24 ;  /* 0x0000000209147824 */ /* 0x040fe200078e0218 */
[----:B------:R-:W-:Y:S01]  /*7740*/  SHF.R.U32.HI R7, RZ, 0x8, R52 ;  /* 0x00000008ff077819 */ /* 0x000fe20000011634 */
[----:B------:R-:W-:Y:S01]  /*7750*/  FADD R14, R12, -1 ;  /* 0xbf8000000c0e7421 */ /* 0x000fe20000000000 */
[----:B------:R-:W-:Y:S01]  /*7760*/  SHF.R.U32.HI R11, RZ, 0x8, R54 ;  /* 0x00000008ff0b7819 */ /* 0x000fe20000011636 */
[----:B------:R-:W-:Y:S01]  /*7770*/  IMAD R22, R9, 0x2, R20 ;  /* 0x0000000209167824 */ /* 0x000fe200078e0214 */
[----:B------:R-:W-:-:S02]  /*7780*/  LOP3.LUT R6, R6, 0xffff, RZ, 0xc0, !PT ;  /* 0x0000ffff06067812 */ /* 0x000fc400078ec0ff */
[----:B------:R-:W-:Y:S01]  /*7790*/  LOP3.LUT R17, R4, 0xffff, RZ, 0xc0, !PT ;  /* 0x0000ffff04117812 */ /* 0x000fe200078ec0ff */
[----:B------:R-:W-:Y:S01]  /*77a0*/  IMAD R26, R9, 0x2, R22 ;  /* 0x00000002091a7824 */ /* 0x000fe200078e0216 */
[----:B------:R-:W-:Y:S02]  /*77b0*/  LOP3.LUT R7, R7, 0xffff, RZ, 0xc0, !PT ;  /* 0x0000ffff07077812 */ /* 0x000fe400078ec0ff */
[----:B------:R-:W-:Y:S02]  /*77c0*/  LOP3.LUT R11, R11, 0xffff, RZ, 0xc0, !PT ;  /* 0x0000ffff0b0b7812 */ /* 0x000fe400078ec0ff */
[----:B------:R-:W-:Y:S02]  /*77d0*/  PRMT R17, R17, 0x3340, R6 ;  /* 0x0000334011117816 */ /* 0x000fe40000000006 */
[----:B------:R-:W-:Y:S02]  /*77e0*/  SHF.R.U32.HI R6, RZ, 0x8, R50 ;  /* 0x00000008ff067819 */ /* 0x000fe40000011632 */
[----:B------:R-:W-:-:S02]  /*77f0*/  SHF.R.U32.HI R4, RZ, 0x8, R107 ;  /* 0x00000008ff047819 */ /* 0x000fc4000001166b */
[--C-:B------:R-:W-:Y:S01]  /*7800*/  PRMT R52, R7, 0x3340, R44.reuse ;  /* 0x0000334007347816 */ /* 0x100fe2000000002c */
[----:B------:R-:W-:Y:S01]  /*7810*/  IMAD.MOV.U32 R7, RZ, RZ, 0x3dc6b27f ;  /* 0x3dc6b27fff077424 */ /* 0x000fe200078e00ff */
[----:B------:R-:W-:Y:S01]  /*7820*/  PRMT R70, R11, 0x3340, R44 ;  /* 0x000033400b467816 */ /* 0x000fe2000000002c */
[----:B------:R-:W-:Y:S01]  /*7830*/  FADD R11, R5, -1 ;  /* 0xbf800000050b7421 */ /* 0x000fe20000000000 */
[----:B------:R-:W-:Y:S01]  /*7840*/  F2FP.SATFINITE.E4M3.F32.PACK_AB_MERGE_C R103, R103, R28, RZ ;  /* 0x0000001c6767723e */ /* 0x000fe200048070ff */
[-C--:B------:R-:W-:Y:S01]  /*7850*/  FFMA.FTZ R5, R14, R7.reuse, -0.16845393180847167969 ;  /* 0xbe2c7f300e057423 */ /* 0x080fe20000010007 */
[----:B------:R-:W-:Y:S01]  /*7860*/  LOP3.LUT R6, R6, 0xffff, RZ, 0xc0, !PT ;  /* 0x0000ffff06067812 */ /* 0x000fe200078ec0ff */
[----:B------:R-:W-:Y:S01]  /*7870*/  IMAD R28, R9, 0x2, R26 ;  /* 0x00000002091c7824 */ /* 0x000fe200078e021a */
[----:B------:R-:W-:Y:S01]  /*7880*/  LOP3.LUT R21, R4, 0xffff, RZ, 0xc0, !PT ;  /* 0x0000ffff04157812 */ /* 0x000fe200078ec0ff */
[----:B------:R-:W-:Y:S01]  /*7890*/  FFMA.FTZ R4, R11, R7, -0.16845393180847167969 ;  /* 0xbe2c7f300b047423 */ /* 0x000fe20000010007 */
[----:B------:R-:W-:Y:S01]  /*78a0*/  LOP3.LUT R101, R101, 0xffff, RZ, 0xc0, !PT ;  /* 0x0000ffff65657812 */ /* 0x000fe200078ec0ff */
[C---:B------:R-:W-:Y:S01]  /*78b0*/  FFMA.FTZ R5, R14.reuse, R5, 0.1716887056827545166 ;  /* 0x3e2fcf2a0e057423 */ /* 0x040fe20000010005 */
[----:B------:R-:W-:Y:S01]  /*78c0*/  PRMT R21, R21, 0x3340, R6 ;  /* 0x0000334015157816 */ /* 0x000fe20000000006 */
[----:B------:R-:W-:Y:S01]  /*78d0*/  FFMA.FTZ R4, R11, R4, 0.1716887056827545166 ;  /* 0x3e2fcf2a0b047423 */ /* 0x000fe20000010004 */
[----:B------:R-:W-:Y:S01]  /*78e0*/  LOP3.LUT R103, R103, 0xffff, RZ, 0xc0, !PT ;  /* 0x0000ffff67677812 */ /* 0x000fe200078ec0ff */
[----:B------:R-:W-:Y:S01]  /*78f0*/  FFMA.FTZ R5, R14, R5, -0.17900948226451873779 ;  /* 0xbe374e430e057423 */ /* 0x000fe20000010005 */
[----:B------:R-:W-:Y:S01]  /*7900*/  PRMT R16, R15, 0x5410, R16 ;  /* 0x000054100f107816 */ /* 0x000fe20000000010 */
[----:B------:R-:W-:Y:S01]  /*7910*/  FFMA.FTZ R4, R11, R4, -0.17900948226451873779 ;  /* 0xbe374e430b047423 */ /* 0x000fe20000010004 */
[----:B------:R-:W-:Y:S01]  /*7920*/  PRMT R6, R17, 0x5410, R48 ;  /* 0x0000541011067816 */ /* 0x000fe20000000030 */
[----:B------:R-:W-:Y:S01]  /*7930*/  IMAD R32, R9, 0x2, R28 ;  /* 0x0000000209207824 */ /* 0x000fe200078e021c */
[----:B------:R-:W-:Y:S01]  /*7940*/  PRMT R100, R18, 0x4210, R101 ;  /* 0x0000421012647816 */ /* 0x000fe20000000065 */
[----:B------:R-:W-:Y:S01]  /*7950*/  FFMA.FTZ R4, R11, R4, 0.20512372255325317383 ;  /* 0x3e520bf40b047423 */ /* 0x000fe20000010004 */
[----:B------:R-:W-:Y:S01]  /*7960*/  PRMT R102, R102, 0x4210, R103 ;  /* 0x0000421066667816 */ /* 0x000fe20000000067 */
[----:B------:R-:W-:Y:S01]  /*7970*/  FFMA.FTZ R5, R14, R5, 0.20512372255325317383 ;  /* 0x3e520bf40e057423 */ /* 0x000fe20000010005 */
[----:B------:R-:W-:Y:S01]  /*7980*/  PRMT R101, R16, 0x5210, R101 ;  /* 0x0000521010657816 */ /* 0x000fe20000000065 */
[----:B------:R-:W-:Y:S01]  /*7990*/  IMAD R34, R9, 0x2, R32 ;  /* 0x0000000209227824 */ /* 0x000fe200078e0220 */
[----:B------:R-:W-:Y:S01]  /*79a0*/  PRMT R103, R6, 0x5210, R103 ;  /* 0x0000521006677816 */ /* 0x000fe20000000067 */
[----:B------:R-:W-:Y:S01]  /*79b0*/  FFMA.FTZ R4, R11, R4, -0.24046532809734344482 ;  /* 0xbe763c8b0b047423 */ /* 0x000fe20000010004 */
[C---:B------:R-:W-:Y:S01]  /*79c0*/  FFMA.FTZ R5, R14.reuse, R5, -0.24046532809734344482 ;  /* 0xbe763c8b0e057423 */ /* 0x040fe20000010005 */
[----:B------:R-:W-:Y:S01]  /*79d0*/  IMAD R38, R9, 0x2, R34 ;  /* 0x0000000209267824 */ /* 0x000fe200078e0222 */
[----:B------:R-:W-:Y:S01]  /*79e0*/  LOP3.LUT R117, R117, 0xffff, RZ, 0xc0, !PT ;  /* 0x0000ffff75757812 */ /* 0x000fe200078ec0ff */
[----:B------:R-:W-:Y:S01]  /*79f0*/  STSM.16.M88.4 [R2], R100 ;  /* 0x0000006402007844 */ /* 0x000fe20000000200 */
[----:B------:R-:W-:Y:S01]  /*7a00*/  FFMA.FTZ R4, R11, R4, 0.28857114911079406738 ;  /* 0x3e93bf990b047423 */ /* 0x000fe20000010004 */
[C---:B------:R-:W-:Y:S01]  /*7a10*/  FFMA.FTZ R5, R14.reuse, R5, 0.28857114911079406738 ;  /* 0x3e93bf990e057423 */ /* 0x040fe20000010005 */
[----:B------:R-:W-:Y:S01]  /*7a20*/  IMAD R40, R9, 0x2, R38 ;  /* 0x0000000209287824 */ /* 0x000fe200078e0226 */
[----:B------:R-:W-:Y:S01]  /*7a30*/  LOP3.LUT R119, R119, 0xffff, RZ, 0xc0, !PT ;  /* 0x0000ffff77777812 */ /* 0x000fe200078ec0ff */
[----:B------:R-:W-:Y:S01]  /*7a40*/  FFMA.FTZ R4, R11, R4, -0.36067417263984680176 ;  /* 0xbeb8aa490b047423 */ /* 0x000fe20000010004 */
[----:B------:R-:W-:Y:S01]  /*7a50*/  FFMA.FTZ R5, R14, R5, -0.36067417263984680176 ;  /* 0xbeb8aa490e057423 */ /* 0x000fe20000010005 */
[----:B------:R-:W-:Y:S01]  /*7a60*/  IMAD R42, R9, 0x2, R40 ;  /* 0x00000002092a7824 */ /* 0x000fe200078e0228 */
[----:B------:R-:W-:Y:S01]  /*7a70*/  PRMT R16, R19, 0x5410, R52 ;  /* 0x0000541013107816 */ /* 0x000fe20000000034 */
[----:B------:R-:W-:-:S02]  /*7a80*/  IMAD.SHL.U32 R6, R174, 0x10, RZ ;  /* 0x00000010ae067824 */ /* 0x000fc400078e00ff */
[----:B------:R-:W-:Y:S01]  /*7a90*/  FFMA.FTZ R4, R11, R4, 0.48089820146560668945 ;  /* 0x3ef6384a0b047423 */ /* 0x000fe20000010004 */
[----:B------:R-:W-:Y:S01]  /*7aa0*/  FFMA.FTZ R5, R14, R5, 0.48089820146560668945 ;  /* 0x3ef6384a0e057423 */ /* 0x000fe20000010005 */
[----:B------:R-:W-:Y:S01]  /*7ab0*/  IMAD R44, R9, 0x2, R42 ;  /* 0x00000002092c7824 */ /* 0x000fe200078e022a */
[----:B------:R-:W-:Y:S01]  /*7ac0*/  PRMT R116, R80, 0x4210, R117 ;  /* 0x0000421050747816 */ /* 0x000fe20000000075 */
[----:B------:R-:W-:Y:S01]  /*7ad0*/  FFMA.FTZ R4, R11, R4, -0.72134751081466674805 ;  /* 0xbf38aa3b0b047423 */ /* 0x000fe20000010004 */
[----:B------:R-:W-:Y:S01]  /*7ae0*/  FFMA.FTZ R5, R14, R5, -0.72134751081466674805 ;  /* 0xbf38aa3b0e057423 */ /* 0x000fe20000010005 */
[----:B------:R-:W-:Y:S01]  /*7af0*/  IMAD R46, R9, 0x2, R44 ;  /* 0x00000002092e7824 */ /* 0x000fe200078e022c */
[----:B------:R-:W-:Y:S01]  /*7b00*/  LOP3.LUT R73, R6, 0xff0, RZ, 0xc0, !PT ;  /* 0x00000ff006497812 */ /* 0x000fe200078ec0ff */
[----:B------:R-:W-:Y:S01]  /*7b10*/  FMUL R12, R11, R4 ;  /* 0x000000040b0c7220 */ /* 0x000fe20000400000 */
[----:B------:R-:W-:Y:S01]  /*7b20*/  FMUL R15, R14, R5 ;  /* 0x000000050e0f7220 */ /* 0x000fe20000400000 */
[----:B------:R-:W-:Y:S01]  /*7b30*/  BAR.SYNC.DEFER_BLOCKING 0x0 ;  /* 0x0000000000007b1d */ /* 0x000fe20000010000 */
[----:B------:R-:W-:-:S02]  /*7b40*/  IMAD R48, R9, 0x2, R46 ;  /* 0x0000000209307824 */ /* 0x000fc400078e022e */
[----:B------:R-:W-:Y:S01]  /*7b50*/  FMUL R12, R11, R12 ;  /* 0x0000000c0b0c7220 */ /* 0x000fe20000400000 */
[----:B------:R-:W-:Y:S01]  /*7b60*/  PRMT R118, R118, 0x4210, R119 ;  /* 0x0000421076767816 */ /* 0x000fe20000000077 */
[----:B------:R-:W-:Y:S01]  /*7b70*/  FMUL R15, R14, R15 ;  /* 0x0000000f0e0f7220 */ /* 0x000fe20000400000 */
[----:B------:R-:W-:Y:S02]  /*7b80*/  IMAD R50, R9, 0x2, R48 ;  /* 0x0000000209327824 */ /* 0x000fe400078e0230 */
[----:B------:R-:W-:Y:S01]  /*7b90*/  FFMA.FTZ R11, R11, 1.4426950216293334961, R12 ;  /* 0x3fb8aa3b0b0b7823 */ /* 0x000fe2000001000c */
[----:B------:R-:W-:Y:S01]  /*7ba0*/  PRMT R12, R21, 0x5410, R70 ;  /* 0x00005410150c7816 */ /* 0x000fe20000000046 */
[----:B------:R-:W0:Y:S01]  /*7bb0*/  LDC.64 R106, c[0x0][0x228] ;  /* 0x00008a00ff6a7b82 */ /* 0x000e220000000a00 */
[C---:B------:R-:W-:Y:S01]  /*7bc0*/  IMAD R54, R9.reuse, 0x2, R50 ;  /* 0x0000000209367824 */ /* 0x040fe200078e0232 */
[----:B------:R-:W-:Y:S01]  /*7bd0*/  PRMT R117, R16, 0x5210, R117 ;  /* 0x0000521010757816 */ /* 0x000fe20000000075 */
[----:B------:R-:W-:Y:S01]  /*7be0*/  FADD R52, R10, R11 ;  /* 0x0000000b0a347221 */ /* 0x000fe20000000000 */
[----:B------:R-:W-:Y:S01]  /*7bf0*/  PRMT R119, R12, 0x5210, R119 ;  /* 0x000052100c777816 */ /* 0x000fe20000000077 */
[----:B------:R-:W-:Y:S01]  /*7c00*/  IMAD R56, R9, 0x2, R54 ;  /* 0x0000000209387824 */ /* 0x000fe200078e0236 */
[----:B------:R-:W-:Y:S01]  /*7c10*/  ISETP.GE.U32.AND P0, PT, R8, 0x7f800000, PT ;  /* 0x7f8000000800780c */ /* 0x000fe20003f06070 */
[----:B------:R-:W-:Y:S01]  /*7c20*/  FFMA.FTZ R14, R14, 1.4426950216293334961, R15 ;  /* 0x3fb8aa3b0e0e7823 */ /* 0x000fe2000001000f */
[----:B------:R-:W-:Y:S01]  /*7c30*/  ISETP.GE.U32.AND P2, PT, R3, 0x7f800000, PT ;  /* 0x7f8000000300780c */ /* 0x000fe20003f46070 */
[----:B------:R-:W-:Y:S01]  /*7c40*/  IMAD R58, R9, 0x2, R56 ;  /* 0x00000002093a7824 */ /* 0x000fe200078e0238 */
[----:B-1----:R-:W-:Y:S01]  /*7c50*/  LOP3.LUT R175, R175, 0x7f, R192, 0xf8, !PT ;  /* 0x0000007fafaf7812 */ /* 0x002fe200078ef8c0 */
[----:B------:R-:W-:Y:S01]  /*7c60*/  FADD R72, R13, R14 ;  /* 0x0000000e0d487221 */ /* 0x000fe20000000000 */
[----:B------:R-:W-:Y:S01]  /*7c70*/  FSETP.NEU.AND P1, PT, R8, RZ, PT ;  /* 0x000000ff0800720b */ /* 0x000fe20003f2d000 */
[C---:B------:R-:W-:Y:S01]  /*7c80*/  IMAD R60, R9.reuse, 0x2, R58 ;  /* 0x00000002093c7824 */ /* 0x040fe200078e023a */
[----:B------:R-:W-:Y:S01]  /*7c90*/  LOP3.LUT P6, RZ, R174, 0x80, RZ, 0xc0, !PT ;  /* 0x00000080aeff7812 */ /* 0x000fe200078cc0ff */
[----:B------:R-:W1:Y:S02]  /*7ca0*/  LDS.128 R4, [R73+UR17] ;  /* 0x0000001149047984 */ /* 0x000e640008000c00 */
[----:B------:R-:W-:-:S02]  /*7cb0*/  IMAD R62, R9, 0x2, R60 ;  /* 0x00000002093e7824 */ /* 0x000fc400078e023c */
[----:B------:R-:W-:Y:S01]  /*7cc0*/  @P0 IMAD.MOV.U32 R11, RZ, RZ, 0x7f800000 ;  /* 0x7f800000ff0b0424 */ /* 0x000fe200078e00ff */
[----:B------:R-:W-:Y:S01]  /*7cd0*/  BAR.SYNC.DEFER_BLOCKING 0x0 ;  /* 0x0000000000007b1d */ /* 0x000fe20000010000 */
[C---:B------:R-:W-:Y:S02]  /*7ce0*/  IMAD R64, R9.reuse, 0x2, R62 ;  /* 0x0000000209407824 */ /* 0x040fe400078e023e */
[----:B------:R-:W-:Y:S02]  /*7cf0*/  @P2 IMAD.MOV.U32 R10, RZ, RZ, 0x7f800000 ;  /* 0x7f800000ff0a2424 */ /* 0x000fe400078e00ff */
[----:B------:R-:W-:Y:S01]  /*7d00*/  @P0 FFMA.FTZ R52, R8, R11, +INF ;  /* 0x7f80000008340423 */ /* 0x000fe2000001000b */
[----:B------:R-:W-:Y:S01]  /*7d10*/  IMAD R66, R9, 0x2, R64 ;  /* 0x0000000209427824 */ /* 0x000fe200078e0240 */
[C---:B------:R-:W-:Y:S01]  /*7d20*/  FSETP.NEU.AND P0, PT, R3.reuse, RZ, PT ;  /* 0x000000ff0300720b */ /* 0x040fe20003f0d000 */
[----:B------:R-:W-:Y:S01]  /*7d30*/  @P2 FFMA.FTZ R72, R3, R10, +INF ;  /* 0x7f80000003482423 */ /* 0x000fe2000001000a */
[----:B------:R-:W-:Y:S01]  /*7d40*/  IMAD R3, R175, UR5, RZ ;  /* 0x00000005af037c24 */ /* 0x000fe2000f8e02ff */
[----:B------:R-:W-:Y:S01]  /*7d50*/  USHF.R.S32.HI UR5, URZ, 0x1f, UR4 ;  /* 0x0000001f3f057899 */ /* 0x000fe20008011404 */
[----:B------:R-:W-:-:S02]  /*7d60*/  IMAD R68, R9, 0x2, R66 ;  /* 0x0000000209447824 */ /* 0x000fc400078e0242 */
[----:B------:R-:W-:Y:S02]  /*7d70*/  FSEL R72, R72, -INF , P0 ;  /* 0xff80000048487808 */ /* 0x000fe40000000000 */
[----:B------:R-:W-:Y:S01]  /*7d80*/  IMAD R70, R9, 0x2, R68 ;  /* 0x0000000209467824 */ /* 0x000fe200078e0244 */
[----:B0-----:R-:W-:Y:S01]  /*7d90*/  IADD3 R65, P2, P3, R3, UR4, R106 ;  /* 0x0000000403417c10 */ /* 0x001fe2000fb5e06a */
[----:B------:R-:W-:Y:S01]  /*7da0*/  ULDC UR4, c[0x0][0x27c] ;  /* 0x00009f0000047ab9 */ /* 0x000fe20000000800 */
[----:B------:R-:W-:Y:S01]  /*7db0*/  SHF.R.S32.HI R8, RZ, 0x1f, R3 ;  /* 0x0000001fff087819 */ /* 0x000fe20000011403 */
[C---:B------:R-:W-:Y:S02]  /*7dc0*/  IMAD R74, R9.reuse, 0x2, R70 ;  /* 0x00000002094a7824 */ /* 0x040fe400078e0246 */
[----:B------:R-:W-:Y:S01]  /*7dd0*/  FFMA R53, R72, 0.69314718246459960938, R53 ;  /* 0x3f31721848357823 */ /* 0x000fe20000000035 */
[----:B------:R-:W-:Y:S01]  /*7de0*/  UIMAD UR4, UR16, UR4, URZ ;  /* 0x00000004100472a4 */ /* 0x000fe2000f8e023f */
[----:B------:R-:W-:Y:S01]  /*7df0*/  IADD3.X R107, R8, UR5, R107, P2, P3 ;  /* 0x00000005086b7c10 */ /* 0x000fe200097e646b */
[C---:B------:R-:W-:Y:S01]  /*7e00*/  IMAD R76, R9.reuse, 0x2, R74 ;  /* 0x00000002094c7824 */ /* 0x040fe200078e024a */
[-C--:B------:R-:W-:Y:S01]  /*7e10*/  IADD3 R8, P5, R30, R65.reuse, RZ ;  /* 0x000000411e087210 */ /* 0x080fe20007fbe0ff */
[----:B------:R0:W-:Y:S01]  /*7e20*/  STSM.16.M88.4 [R2], R116 ;  /* 0x0000007402007844 */ /* 0x0001e20000000200 */
[-C--:B------:R-:W-:Y:S01]  /*7e30*/  IADD3 R10, P2, R24, R65.reuse, RZ ;  /* 0x00000041180a7210 */ /* 0x080fe20007f5e0ff */
[C---:B------:R-:W-:Y:S01]  /*7e40*/  IMAD R78, R9.reuse, 0x2, R76 ;  /* 0x00000002094e7824 */ /* 0x040fe200078e024c */
[----:B------:R-:W-:Y:S01]  /*7e50*/  IADD3 R12, P3, R20, R65, RZ ;  /* 0x00000041140c7210 */ /* 0x000fe20007f7e0ff */
[----:B------:R-:W-:Y:S01]  /*7e60*/  USHF.L.U32 UR5, UR4, 0x2, URZ ;  /* 0x0000000204057899 */ /* 0x000fe2000800063f */
[----:B------:R-:W-:Y:S01]  /*7e70*/  LEA.HI.X.SX32 R11, R24, R107, 0x1, P2 ;  /* 0x0000006b180b7211 */ /* 0x000fe200010f0eff */
[----:B------:R-:W-:Y:S01]  /*7e80*/  IMAD R80, R9, 0x2, R78 ;  /* 0x0000000209507824 */ /* 0x000fe200078e024e */
[----:B------:R-:W-:-:S02]  /*7e90*/  IADD3 R18, P2, R28, R65, RZ ;  /* 0x000000411c127210 */ /* 0x000fc40007f5e0ff */
[----:B------:R-:W-:Y:S01]  /*7ea0*/  LEA.HI.X.SX32 R13, R20, R107, 0x1, P3 ;  /* 0x0000006b140d7211 */ /* 0x000fe200018f0eff */
[C---:B------:R-:W-:Y:S01]  /*7eb0*/  IMAD R84, R9.reuse, 0x2, R80 ;  /* 0x0000000209547824 */ /* 0x040fe200078e0250 */
[----:B------:R-:W-:Y:S02]  /*7ec0*/  IADD3 R20, P3, R32, R65, RZ ;  /* 0x0000004120147210 */ /* 0x000fe40007f7e0ff */
[C---:B-1----:R-:W-:Y:S01]  /*7ed0*/  PRMT R81, R4.reuse, 0x7773, RZ ;  /* 0x0000777304517816 */ /* 0x042fe200000000ff */
[C---:B------:R-:W-:Y:S01]  /*7ee0*/  IMAD R86, R9.reuse, 0x2, R84 ;  /* 0x0000000209567824 */ /* 0x040fe200078e0254 */
[C---:B------:R-:W-:Y:S02]  /*7ef0*/  PRMT R89, R4.reuse, 0x7772, RZ ;  /* 0x0000777204597816 */ /* 0x040fe400000000ff */
[C---:B------:R-:W-:Y:S01]  /*7f00*/  PRMT R97, R4.reuse, 0x7771, RZ ;  /* 0x0000777104617816 */ /* 0x040fe200000000ff */
[----:B------:R-:W-:Y:S01]  /*7f10*/  IMAD R71, R9, 0x2, R86 ;  /* 0x0000000209477824 */ /* 0x000fe200078e0256 */
[----:B------:R-:W-:-:S02]  /*7f20*/  PRMT R105, R4, 0x7770, RZ ;  /* 0x0000777004697816 */ /* 0x000fc400000000ff */
[C---:B------:R-:W-:Y:S02]  /*7f30*/  PRMT R79, R5.reuse, 0x7773, RZ ;  /* 0x00007773054f7816 */ /* 0x040fe400000000ff */
[C---:B------:R-:W-:Y:S02]  /*7f40*/  PRMT R87, R5.reuse, 0x7772, RZ ;  /* 0x0000777205577816 */ /* 0x040fe400000000ff */
[C---:B------:R-:W-:Y:S02]  /*7f50*/  PRMT R95, R5.reuse, 0x7771, RZ ;  /* 0x00007771055f7816 */ /* 0x040fe400000000ff */
[----:B------:R-:W-:Y:S02]  /*7f60*/  PRMT R103, R5, 0x7770, RZ ;  /* 0x0000777005677816 */ /* 0x000fe400000000ff */
[C---:B------:R-:W-:Y:S02]  /*7f70*/  PRMT R77, R6.reuse, 0x7773, RZ ;  /* 0x00007773064d7816 */ /* 0x040fe400000000ff */
[----:B------:R-:W-:-:S02]  /*7f80*/  PRMT R85, R6, 0x7772, RZ ;  /* 0x0000777206557816 */ /* 0x000fc400000000ff */
[C---:B------:R-:W-:Y:S02]  /*7f90*/  PRMT R93, R6.reuse, 0x7771, RZ ;  /* 0x00007771065d7816 */ /* 0x040fe400000000ff */
[----:B------:R-:W-:Y:S02]  /*7fa0*/  PRMT R101, R6, 0x7770, RZ ;  /* 0x0000777006657816 */ /* 0x000fe400000000ff */
[C---:B------:R-:W-:Y:S02]  /*7fb0*/  PRMT R75, R7.reuse, 0x7773, RZ ;  /* 0x00007773074b7816 */ /* 0x040fe400000000ff */
[C---:B------:R-:W-:Y:S02]  /*7fc0*/  PRMT R83, R7.reuse, 0x7772, RZ ;  /* 0x0000777207537816 */ /* 0x040fe400000000ff */
[C---:B------:R-:W-:Y:S02]  /*7fd0*/  PRMT R91, R7.reuse, 0x7771, RZ ;  /* 0x00007771075b7816 */ /* 0x040fe400000000ff */
[----:B------:R-:W-:Y:S01]  /*7fe0*/  PRMT R99, R7, 0x7770, RZ ;  /* 0x0000777007637816 */ /* 0x000fe200000000ff */
[----:B------:R-:W-:Y:S01]  /*7ff0*/  BAR.SYNC.DEFER_BLOCKING 0x0 ;  /* 0x0000000000007b1d */ /* 0x000fe20000010000 */
[----:B0-----:R-:W-:-:S02]  /*8000*/  IADD3 R2, P4, R36, R65, RZ ;  /* 0x0000004124027210 */ /* 0x001fc40007f9e0ff */
[-C--:B------:R-:W-:Y:S02]  /*8010*/  LEA.HI.X.SX32 R9, R30, R107.reuse, 0x1, P5 ;  /* 0x0000006b1e097211 */ /* 0x080fe400028f0eff */
[----:B------:R-:W-:Y:S02]  /*8020*/  LEA.HI.X.SX32 R3, R36, R107, 0x1, P4 ;  /* 0x0000006b24037211 */ /* 0x000fe400020f0eff */
[-C--:B------:R-:W-:Y:S02]  /*8030*/  IADD3 R14, P4, R22, R65.reuse, RZ ;  /* 0x00000041160e7210 */ /* 0x080fe40007f9e0ff */
[----:B------:R-:W-:Y:S02]  /*8040*/  IADD3 R16, P5, R26, R65, RZ ;  /* 0x000000411a107210 */ /* 0x000fe40007fbe0ff */
[----:B------:R-:W-:Y:S02]  /*8050*/  LEA.HI.X.SX32 R15, R22, R107, 0x1, P4 ;  /* 0x0000006b160f7211 */ /* 0x000fe400020f0eff */
[----:B------:R-:W-:-:S02]  /*8060*/  IADD3 R22, P4, R34, R65, RZ ;  /* 0x0000004122167210 */ /* 0x000fc40007f9e0ff */
[----:B------:R-:W-:Y:S02]  /*8070*/  LEA.HI.X.SX32 R17, R26, R107, 0x1, P5 ;  /* 0x0000006b1a117211 */ /* 0x000fe400028f0eff */
[----:B------:R-:W-:Y:S02]  /*8080*/  IADD3 R24, P5, R38, R65, RZ ;  /* 0x0000004126187210 */ /* 0x000fe40007fbe0ff */
[----:B------:R-:W-:Y:S02]  /*8090*/  LEA.HI.X.SX32 R19, R28, R107, 0x1, P2 ;  /* 0x0000006b1c137211 */ /* 0x000fe400010f0eff */
[----:B------:R-:W-:Y:S02]  /*80a0*/  IADD3 R26, P2, R40, R65, RZ ;  /* 0x00000041281a7210 */ /* 0x000fe40007f5e0ff */
[----:B------:R-:W-:Y:S01]  /*80b0*/  LEA.HI.X.SX32 R21, R32, R107, 0x1, P3 ;  /* 0x0000006b20157211 */ /* 0x000fe200018f0eff */
[----:B------:R-:W0:Y:S01]  /*80c0*/  LDS.128 R4, [R73+UR17] ;  /* 0x0000001149047984 */ /* 0x000e220008000c00 */
[----:B------:R-:W-:-:S02]  /*80d0*/  IADD3 R28, P3, R42, R65, RZ ;  /* 0x000000412a1c7210 */ /* 0x000fc40007f7e0ff */
[----:B------:R-:W-:Y:S01]  /*80e0*/  LEA.HI.X.SX32 R23, R34, R107, 0x1, P4 ;  /* 0x0000006b22177211 */ /* 0x000fe200020f0eff */
[----:B------:R-:W-:Y:S01]  /*80f0*/  STG.E.U8 desc[UR20][R2.64], R105 ;  /* 0x0000006902007986 */ /* 0x000fe2000c101114 */
[----:B------:R-:W-:Y:S02]  /*8100*/  IADD3 R30, P4, R44, R65, RZ ;  /* 0x000000412c1e7210 */ /* 0x000fe40007f9e0ff */
[----:B------:R-:W-:Y:S01]  /*8110*/  LEA.HI.X.SX32 R25, R38, R107, 0x1, P5 ;  /* 0x0000006b26197211 */ /* 0x000fe200028f0eff */
[----:B------:R-:W-:Y:S01]  /*8120*/  STG.E.U8 desc[UR20][R8.64], R103 ;  /* 0x0000006708007986 */ /* 0x000fe2000c101114 */
[----:B------:R-:W-:Y:S02]  /*8130*/  IADD3 R32, P5, R46, R65, RZ ;  /* 0x000000412e207210 */ /* 0x000fe40007fbe0ff */
[----:B------:R-:W-:Y:S01]  /*8140*/  LEA.HI.X.SX32 R27, R40, R107, 0x1, P2 ;  /* 0x0000006b281b7211 */ /* 0x000fe200010f0eff */
[----:B------:R-:W-:Y:S01]  /*8150*/  STG.E.U8 desc[UR20][R10.64], R101 ;  /* 0x000000650a007986 */ /* 0x000fe2000c101114 */
        /* <DEDUP_REMOVED lines=17> */
[----:B------:R0:W-:Y:S01]  /*8270*/  STG.E.U8 desc[UR20][R22.64], R89 ;  /* 0x0000005916007986 */ /* 0x0001e2000c101114 */
[----:B------:R-:W-:-:S02]  /*8280*/  IADD3 R46, P4, R62, R65, RZ ;  /* 0x000000413e2e7210 */ /* 0x000fc40007f9e0ff */
[----:B------:R-:W-:Y:S01]  /*8290*/  LEA.HI.X.SX32 R41, R56, R107, 0x1, P5 ;  /* 0x0000006b38297211 */ /* 0x000fe200028f0eff */
[----:B------:R-:W-:Y:S01]  /*82a0*/  STG.E.U8 desc[UR20][R24.64], R87 ;  /* 0x0000005718007986 */ /* 0x000fe2000c101114 */
[----:B------:R-:W-:Y:S02]  /*82b0*/  IADD3 R48, P5, R64, R65, RZ ;  /* 0x0000004140307210 */ /* 0x000fe40007fbe0ff */
[----:B------:R-:W-:Y:S01]  /*82c0*/  LEA.HI.X.SX32 R43, R58, R107, 0x1, P2 ;  /* 0x0000006b3a2b7211 */ /* 0x000fe200010f0eff */
[----:B------:R1:W-:Y:S01]  /*82d0*/  STG.E.U8 desc[UR20][R26.64], R85 ;  /* 0x000000551a007986 */ /* 0x0003e2000c101114 */
[----:B------:R-:W-:Y:S02]  /*82e0*/  IADD3 R50, P2, R66, R65, RZ ;  /* 0x0000004142327210 */ /* 0x000fe40007f5e0ff */
[----:B------:R-:W-:Y:S01]  /*82f0*/  LEA.HI.X.SX32 R45, R60, R107, 0x1, P3 ;  /* 0x0000006b3c2d7211 */ /* 0x000fe200018f0eff */
[----:B------:R2:W-:Y:S01]  /*8300*/  STG.E.U8 desc[UR20][R28.64], R83 ;  /* 0x000000531c007986 */ /* 0x0005e2000c101114 */
[----:B0-----:R-:W-:-:S02]  /*8310*/  PRMT R89, R4, 0x7770, RZ ;  /* 0x0000777004597816 */ /* 0x001fc400000000ff */
[----:B------:R-:W-:Y:S01]  /*8320*/  IADD3 R54, P3, R68, R65, RZ ;  /* 0x0000004144367210 */ /* 0x000fe20007f7e0ff */
[----:B------:R-:W-:Y:S01]  /*8330*/  STG.E.U8 desc[UR20][R30.64], R81 ;  /* 0x000000511e007986 */ /* 0x000fe2000c101114 */
[C---:B------:R-:W-:Y:S02]  /*8340*/  PRMT R11, R5.reuse, 0x7773, RZ ;  /* 0x00007773050b7816 */ /* 0x040fe400000000ff */
[C---:B------:R-:W-:Y:S01]  /*8350*/  PRMT R19, R5.reuse, 0x7772, RZ ;  /* 0x0000777205137816 */ /* 0x040fe200000000ff */
[----:B------:R-:W-:Y:S01]  /*8360*/  STG.E.U8 desc[UR20][R32.64], R79 ;  /* 0x0000004f20007986 */ /* 0x000fe2000c101114 */
[C---:B------:R-:W-:Y:S02]  /*8370*/  PRMT R23, R5.reuse, 0x7771, RZ ;  /* 0x0000777105177816 */ /* 0x040fe400000000ff */
[----:B-1----:R-:W-:Y:S01]  /*8380*/  PRMT R27, R5, 0x7770, RZ ;  /* 0x00007770051b7816 */ /* 0x002fe200000000ff */
[----:B------:R-:W-:Y:S01]  /*8390*/  STG.E.U8 desc[UR20][R34.64], R77 ;  /* 0x0000004d22007986 */ /* 0x000fe2000c101114 */
[----:B------:R-:W-:Y:S01]  /*83a0*/  LEA.HI.X.SX32 R47, R62, R107, 0x1, P4 ;  /* 0x0000006b3e2f7211 */ /* 0x000fe200020f0eff */
[----:B--2---:R-:W0:Y:S01]  /*83b0*/  LDC.64 R28, c[0x0][0x230] ;  /* 0x00008c00ff1c7b82 */ /* 0x004e220000000a00 */
[----:B------:R-:W-:Y:S01]  /*83c0*/  PRMT R25, R6, 0x7770, RZ ;  /* 0x0000777006197816 */ /* 0x000fe200000000ff */
[----:B------:R-:W-:Y:S01]  /*83d0*/  STG.E.U8 desc[UR20][R36.64], R75 ;  /* 0x0000004b24007986 */ /* 0x000fe2000c101114 */
[----:B------:R-:W-:-:S02]  /*83e0*/  PRMT R5, R7, 0x7773, RZ ;  /* 0x0000777307057816 */ /* 0x000fc400000000ff */
[C---:B------:R-:W-:Y:S01]  /*83f0*/  PRMT R15, R7.reuse, 0x7772, RZ ;  /* 0x00007772070f7816 */ /* 0x040fe200000000ff */
[----:B------:R-:W-:Y:S01]  /*8400*/  STG.E.U8 desc[UR20][R38.64], R89 ;  /* 0x0000005926007986 */ /* 0x000fe2000c101114 */
[C---:B------:R-:W-:Y:S02]  /*8410*/  PRMT R3, R7.reuse, 0x7771, RZ ;  /* 0x0000777107037816 */ /* 0x040fe400000000ff */
[----:B------:R-:W-:Y:S01]  /*8420*/  IADD3 R56, P4, R70, R65, RZ ;  /* 0x0000004146387210 */ /* 0x000fe20007f9e0ff */
[----:B------:R-:W-:Y:S01]  /*8430*/  STG.E.U8 desc[UR20][R40.64], R27 ;  /* 0x0000001b28007986 */ /* 0x000fe2000c101114 */
[----:B------:R-:W-:Y:S02]  /*8440*/  LEA.HI.X.SX32 R49, R64, R107, 0x1, P5 ;  /* 0x0000006b40317211 */ /* 0x000fe400028f0eff */
[----:B------:R-:W-:Y:S01]  /*8450*/  PRMT R7, R7, 0x7770, RZ ;  /* 0x0000777007077816 */ /* 0x000fe200000000ff */
[----:B------:R-:W-:Y:S01]  /*8460*/  STG.E.U8 desc[UR20][R42.64], R25 ;  /* 0x000000192a007986 */ /* 0x000fe2000c101114 */
[----:B------:R-:W-:-:S02]  /*8470*/  IADD3 R58, P5, R74, R65, RZ ;  /* 0x000000414a3a7210 */ /* 0x000fc40007fbe0ff */
[----:B------:R-:W-:Y:S01]  /*8480*/  LEA.HI.X.SX32 R51, R66, R107, 0x1, P2 ;  /* 0x0000006b42337211 */ /* 0x000fe200010f0eff */
[----:B------:R1:W-:Y:S01]  /*8490*/  STG.E.U8 desc[UR20][R44.64], R7 ;  /* 0x000000072c007986 */ /* 0x0003e2000c101114 */
[----:B------:R-:W-:Y:S02]  /*84a0*/  PRMT R91, R4, 0x7771, RZ ;  /* 0x00007771045b7816 */ /* 0x000fe400000000ff */
[----:B------:R-:W-:Y:S02]  /*84b0*/  IADD3 R60, P2, R76, R65, RZ ;  /* 0x000000414c3c7210 */ /* 0x000fe40007f5e0ff */
[----:B------:R-:W-:Y:S01]  /*84c0*/  LEA.HI.X.SX32 R55, R68, R107, 0x1, P3 ;  /* 0x0000006b44377211 */ /* 0x000fe200018f0eff */
[----:B------:R-:W-:Y:S01]  /*84d0*/  STG.E.U8 desc[UR20][R46.64], R91 ;  /* 0x0000005b2e007986 */ /* 0x000fe2000c101114 */
[----:B------:R-:W-:Y:S02]  /*84e0*/  IADD3 R62, P3, R78, R65, RZ ;  /* 0x000000414e3e7210 */ /* 0x000fe40007f7e0ff */
[----:B------:R-:W-:Y:S01]  /*84f0*/  PRMT R21, R6, 0x7771, RZ ;  /* 0x0000777106157816 */ /* 0x000fe200000000ff */
[----:B------:R-:W-:Y:S01]  /*8500*/  STG.E.U8 desc[UR20][R48.64], R23 ;  /* 0x0000001730007986 */ /* 0x000fe2000c101114 */
[----:B------:R-:W-:Y:S01]  /*8510*/  LEA.HI.X.SX32 R57, R70, R107, 0x1, P4 ;  /* 0x0000006b46397211 */ /* 0x000fe200020f0eff */
[----:B-1----:R-:W-:Y:S01]  /*8520*/  IMAD.SHL.U32 R7, R175, 0x4, RZ ;  /* 0x00000004af077824 */ /* 0x002fe200078e00ff */
[----:B------:R-:W-:Y:S01]  /*8530*/  IADD3 R64, P4, R80, R65, RZ ;  /* 0x0000004150407210 */ /* 0x000fe20007f9e0ff */
[----:B------:R-:W-:Y:S01]  /*8540*/  STG.E.U8 desc[UR20][R50.64], R21 ;  /* 0x0000001532007986 */ /* 0x000fe2000c101114 */
[----:B------:R-:W-:-:S02]  /*8550*/  LEA.HI.X.SX32 R59, R74, R107, 0x1, P5 ;  /* 0x0000006b4a3b7211 */ /* 0x000fc400028f0eff */
[----:B------:R-:W-:Y:S01]  /*8560*/  PRMT R73, R4, 0x7772, RZ ;  /* 0x0000777204497816 */ /* 0x000fe200000000ff */
[----:B------:R1:W-:Y:S01]  /*8570*/  STG.E.U8 desc[UR20][R54.64], R3 ;  /* 0x0000000336007986 */ /* 0x0003e2000c101114 */
[----:B------:R-:W-:Y:S02]  /*8580*/  IADD3 R66, P5, R84, R65, RZ ;  /* 0x0000004154427210 */ /* 0x000fe40007fbe0ff */
[----:B------:R-:W-:Y:S01]  /*8590*/  LEA.HI.X.SX32 R61, R76, R107, 0x1, P2 ;  /* 0x0000006b4c3d7211 */ /* 0x000fe200010f0eff */
[----:B------:R2:W-:Y:S01]  /*85a0*/  STG.E.U8 desc[UR20][R56.64], R73 ;  /* 0x0000004938007986 */ /* 0x0005e2000c101114 */
[----:B------:R-:W-:Y:S02]  /*85b0*/  IADD3 R68, P2, R86, R65, RZ ;  /* 0x0000004156447210 */ /* 0x000fe40007f5e0ff */
[----:B------:R-:W-:Y:S01]  /*85c0*/  LEA.HI.X.SX32 R63, R78, R107, 0x1, P3 ;  /* 0x0000006b4e3f7211 */ /* 0x000fe200018f0eff */
[----:B------:R2:W-:Y:S01]  /*85d0*/  STG.E.U8 desc[UR20][R58.64], R19 ;  /* 0x000000133a007986 */ /* 0x0005e2000c101114 */
[----:B------:R-:W-:-:S02]  /*85e0*/  PRMT R17, R6, 0x7772, RZ ;  /* 0x0000777206117816 */ /* 0x000fc400000000ff */
[----:B------:R-:W-:Y:S02]  /*85f0*/  IADD3 R70, P3, R71, R65, RZ ;  /* 0x0000004147467210 */ /* 0x000fe40007f7e0ff */
[-C--:B------:R-:W-:Y:S01]  /*8600*/  LEA.HI.X.SX32 R65, R80, R107.reuse, 0x1, P4 ;  /* 0x0000006b50417211 */ /* 0x080fe200020f0eff */
[----:B------:R2:W-:Y:S01]  /*8610*/  STG.E.U8 desc[UR20][R60.64], R17 ;  /* 0x000000113c007986 */ /* 0x0005e2000c101114 */
[----:B------:R-:W-:Y:S01]  /*8620*/  PRMT R13, R4, 0x7773, RZ ;  /* 0x00007773040d7816 */ /* 0x000fe200000000ff */
[----:B------:R-:W-:Y:S01]  /*8630*/  IMAD.HI R4, R175, 0x4, RZ ;  /* 0x00000004af047827 */ /* 0x000fe200078e02ff */
[-C--:B------:R-:W-:Y:S01]  /*8640*/  LEA.HI.X.SX32 R67, R84, R107.reuse, 0x1, P5 ;  /* 0x0000006b54437211 */ /* 0x080fe200028f0eff */
[----:B------:R2:W-:Y:S01]  /*8650*/  STG.E.U8 desc[UR20][R62.64], R15 ;  /* 0x0000000f3e007986 */ /* 0x0005e2000c101114 */
[-C--:B------:R-:W-:Y:S02]  /*8660*/  LEA.HI.X.SX32 R69, R86, R107.reuse, 0x1, P2 ;  /* 0x0000006b56457211 */ /* 0x080fe400010f0eff */
[----:B------:R-:W-:Y:S01]  /*8670*/  PRMT R9, R6, 0x7773, RZ ;  /* 0x0000777306097816 */ /* 0x000fe200000000ff */
[----:B------:R2:W-:Y:S01]  /*8680*/  STG.E.U8 desc[UR20][R64.64], R13 ;  /* 0x0000000d40007986 */ /* 0x0005e2000c101114 */
[----:B------:R-:W-:Y:S01]  /*8690*/  LEA.HI.X.SX32 R71, R71, R107, 0x1, P3 ;  /* 0x0000006b47477211 */ /* 0x000fe200018f0eff */
[----:B------:R-:W-:Y:S01]  /*86a0*/  IMAD.SHL.U32 R6, R174, 0x2, RZ ;  /* 0x00000002ae067824 */ /* 0x000fe200078e00ff */
[----:B-1----:R-:W-:Y:S01]  /*86b0*/  FSEL R3, R52, -INF , P1 ;  /* 0xff80000034037808 */ /* 0x002fe20000800000 */
[----:B------:R2:W-:Y:S01]  /*86c0*/  STG.E.U8 desc[UR20][R66.64], R11 ;  /* 0x0000000b42007986 */ /* 0x0005e2000c101114 */
[----:B0-----:R-:W-:Y:S01]  /*86d0*/  IADD3 R2, P0, P1, R7, UR5, R28 ;  /* 0x0000000507027c10 */ /* 0x001fe2000f91e01c */
[----:B------:R-:W-:Y:S01]  /*86e0*/  UIMAD.WIDE UR4, UR4, 0x4, URZ ;  /* 0x00000004040478a5 */ /* 0x000fe2000f8e023f */
[----:B------:R-:W-:Y:S01]  /*86f0*/  LOP3.LUT R6, R6, 0x1f8, RZ, 0xc0, !PT ;  /* 0x000001f806067812 */ /* 0x000fe200078ec0ff */
[----:B------:R2:W-:Y:S01]  /*8700*/  STG.E.U8 desc[UR20][R68.64], R9 ;  /* 0x0000000944007986 */ /* 0x0005e2000c101114 */
[----:B------:R-:W-:-:S03]  /*8710*/  FFMA R52, R3, 0.69314718246459960938, R82 ;  /* 0x3f31721803347823 */ /* 0x000fc60000000052 */
[----:B------:R2:W-:Y:S01]  /*8720*/  STG.E.U8 desc[UR20][R70.64], R5 ;  /* 0x0000000546007986 */ /* 0x0005e2000c101114 */
[----:B------:R-:W-:Y:S01]  /*8730*/  IADD3.X R3, R4, UR5, R29, P0, P1 ;  /* 0x0000000504037c10 */ /* 0x000fe200087e241d */
[----:B------:R-:W-:Y:S06]  /*8740*/  BAR.SYNC.DEFER_BLOCKING 0x0 ;  /* 0x0000000000007b1d */ /* 0x000fec0000010000 */
[----:B------:R2:W-:Y:S02]  /*8750*/  STS.64 [R6+UR17], R52 ;  /* 0x0000003406007988 */ /* 0x0005e40008000a11 */
[----:B------:R-:W-:Y:S06]  /*8760*/  BAR.SYNC.DEFER_BLOCKING 0x0 ;  /* 0x0000000000007b1d */ /* 0x000fec0000010000 */
[----:B------:R-:W-:Y:S05]  /*8770*/  @P6 EXIT ;  /* 0x000000000000694d */ /* 0x000fea0003800000 */
[----:B--2---:R-:W0:Y:S04]  /*8780*/  LDS R5, [R0] ;  /* 0x0000000000057984 */ /* 0x004e280000000800 */
[----:B0-----:R-:W-:Y:S01]  /*8790*/  STG.E desc[UR20][R2.64], R5 ;  /* 0x0000000502007986 */ /* 0x001fe2000c101914 */
[----:B------:R-:W-:Y:S05]  /*87a0*/  EXIT ;  /* 0x000000000000794d */ /* 0x000fea0003800000 */
.L_x_2:
[----:B------:R-:W-:-:S00]  /*87b0*/  BRA `(.L_x_2) ;  /* 0xfffffffc00fc7947 */ /* 0x000fc0000383ffff */
[----:B------:R-:W-:-:S00]  /*87c0*/  NOP ;  /* 0x0000000000007918 */ /* 0x000fc00000000000 */
        /* <DEDUP_REMOVED lines=11> */
.L_x_3:


//--------------------- .nv.global.init           --------------------------
	.section	.nv.global.init,"aw",@progbits
.nv.global.init:
	.type		_$_str,@object
	.size		_$_str,(.L_0 - _$_str)
_$_str:
        /*0000*/ 	.byte	0x5f, 0x5f, 0x43, 0x55, 0x44, 0x41, 0x5f, 0x46, 0x54, 0x5a, 0x00
.L_0:


//--------------------- .nv.shared.attn_fwd       --------------------------
	.section	.nv.shared.attn_fwd,"aw",@nobits
	.sectionflags	@""
	.align	16
	.zero		1024


//--------------------- .nv.shared.reserved.0     --------------------------
	.section	.nv.shared.reserved.0,"aw",@nobits
	.weak		__nv_reservedSMEM_offset_0_alias
	.size		__nv_reservedSMEM_offset_0_alias, 0, 0
	.other		__nv_reservedSMEM_offset_0_alias,@"STO_CUDA_RESERVED_SHARED STV_DEFAULT"
__nv_reservedSMEM_offset_0_alias:
	.zero		0


//--------------------- .nv.constant0.attn_fwd    --------------------------
	.section	.nv.constant0.attn_fwd,"a",@progbits
	.sectionflags	@""
	.align	4
.nv.constant0.attn_fwd:
	.zero		664


//--------------------- SYMBOLS --------------------------

	.type		.nv.reservedSmem.offset0,@object
	.size		.nv.reservedSmem.offset0,0x4
